//
// Generated by NVIDIA NVVM Compiler
//
// Compiler Build ID: CL-36424714
// Cuda compilation tools, release 13.0, V13.0.88
// Based on NVVM 20.0.0
//

.version 9.0
.target sm_100
.address_size 64

	// .globl	_Z16jacobi_iterationPKfS0_Pfi

.visible .entry _Z16jacobi_iterationPKfS0_Pfi(
	.param .u64 .ptr .align 1 _Z16jacobi_iterationPKfS0_Pfi_param_0,
	.param .u64 .ptr .align 1 _Z16jacobi_iterationPKfS0_Pfi_param_1,
	.param .u64 .ptr .align 1 _Z16jacobi_iterationPKfS0_Pfi_param_2,
	.param .u32 _Z16jacobi_iterationPKfS0_Pfi_param_3
)
{
	.reg .pred 	%p<22>;
	.reg .b32 	%r<83>;
	.reg .b32 	%f<231>;
	.reg .b64 	%rd<62>;

	ld.param.u64 	%rd18, [_Z16jacobi_iterationPKfS0_Pfi_param_0];
	ld.param.u64 	%rd17, [_Z16jacobi_iterationPKfS0_Pfi_param_1];
	ld.param.u64 	%rd19, [_Z16jacobi_iterationPKfS0_Pfi_param_2];
	ld.param.u32 	%r51, [_Z16jacobi_iterationPKfS0_Pfi_param_3];
	cvta.to.global.u64 	%rd1, %rd19;
	cvta.to.global.u64 	%rd2, %rd18;
	mov.u32 	%r52, %ctaid.x;
	mov.u32 	%r53, %ntid.x;
	mov.u32 	%r54, %tid.x;
	mad.lo.s32 	%r1, %r52, %r53, %r54;
	setp.ge.s32 	%p1, %r1, %r51;
	@%p1 bra 	$L__BB0_32;
	setp.lt.s32 	%p2, %r1, 1;
	mov.f32 	%f219, 0f00000000;
	mov.b32 	%r78, 0;
	@%p2 bra 	$L__BB0_14;
	mul.lo.s32 	%r2, %r51, %r1;
	min.s32 	%r57, %r1, %r51;
	max.s32 	%r78, %r57, 1;
	and.b32  	%r4, %r78, 15;
	setp.lt.s32 	%p3, %r57, 16;
	mov.f32 	%f219, 0f00000000;
	mov.b32 	%r69, 0;
	@%p3 bra 	$L__BB0_5;
	and.b32  	%r69, %r78, 2147483632;
	neg.s32 	%r67, %r69;
	add.s64 	%rd3, %rd2, 32;
	add.s64 	%rd58, %rd1, 32;
	mov.f32 	%f219, 0f00000000;
	mov.u32 	%r66, %r2;
$L__BB0_4:
	.pragma "nounroll";
	mul.wide.s32 	%rd20, %r66, 4;
	add.s64 	%rd21, %rd3, %rd20;
	ld.global.f32 	%f34, [%rd21+-32];
	ld.global.f32 	%f35, [%rd58+-32];
	fma.rn.f32 	%f36, %f34, %f35, %f219;
	ld.global.f32 	%f37, [%rd21+-28];
	ld.global.f32 	%f38, [%rd58+-28];
	fma.rn.f32 	%f39, %f37, %f38, %f36;
	ld.global.f32 	%f40, [%rd21+-24];
	ld.global.f32 	%f41, [%rd58+-24];
	fma.rn.f32 	%f42, %f40, %f41, %f39;
	ld.global.f32 	%f43, [%rd21+-20];
	ld.global.f32 	%f44, [%rd58+-20];
	fma.rn.f32 	%f45, %f43, %f44, %f42;
	ld.global.f32 	%f46, [%rd21+-16];
	ld.global.f32 	%f47, [%rd58+-16];
	fma.rn.f32 	%f48, %f46, %f47, %f45;
	ld.global.f32 	%f49, [%rd21+-12];
	ld.global.f32 	%f50, [%rd58+-12];
	fma.rn.f32 	%f51, %f49, %f50, %f48;
	ld.global.f32 	%f52, [%rd21+-8];
	ld.global.f32 	%f53, [%rd58+-8];
	fma.rn.f32 	%f54, %f52, %f53, %f51;
	ld.global.f32 	%f55, [%rd21+-4];
	ld.global.f32 	%f56, [%rd58+-4];
	fma.rn.f32 	%f57, %f55, %f56, %f54;
	ld.global.f32 	%f58, [%rd21];
	ld.global.f32 	%f59, [%rd58];
	fma.rn.f32 	%f60, %f58, %f59, %f57;
	ld.global.f32 	%f61, [%rd21+4];
	ld.global.f32 	%f62, [%rd58+4];
	fma.rn.f32 	%f63, %f61, %f62, %f60;
	ld.global.f32 	%f64, [%rd21+8];
	ld.global.f32 	%f65, [%rd58+8];
	fma.rn.f32 	%f66, %f64, %f65, %f63;
	ld.global.f32 	%f67, [%rd21+12];
	ld.global.f32 	%f68, [%rd58+12];
	fma.rn.f32 	%f69, %f67, %f68, %f66;
	ld.global.f32 	%f70, [%rd21+16];
	ld.global.f32 	%f71, [%rd58+16];
	fma.rn.f32 	%f72, %f70, %f71, %f69;
	ld.global.f32 	%f73, [%rd21+20];
	ld.global.f32 	%f74, [%rd58+20];
	fma.rn.f32 	%f75, %f73, %f74, %f72;
	ld.global.f32 	%f76, [%rd21+24];
	ld.global.f32 	%f77, [%rd58+24];
	fma.rn.f32 	%f78, %f76, %f77, %f75;
	ld.global.f32 	%f79, [%rd21+28];
	ld.global.f32 	%f80, [%rd58+28];
	fma.rn.f32 	%f219, %f79, %f80, %f78;
	add.s32 	%r67, %r67, 16;
	add.s32 	%r66, %r66, 16;
	add.s64 	%rd58, %rd58, 64;
	setp.ne.s32 	%p4, %r67, 0;
	@%p4 bra 	$L__BB0_4;
$L__BB0_5:
	setp.eq.s32 	%p5, %r4, 0;
	@%p5 bra 	$L__BB0_14;
	and.b32  	%r12, %r78, 7;
	setp.lt.u32 	%p6, %r4, 8;
	@%p6 bra 	$L__BB0_8;
	add.s32 	%r58, %r69, %r2;
	mul.wide.s32 	%rd22, %r58, 4;
	add.s64 	%rd23, %rd2, %rd22;
	ld.global.f32 	%f82, [%rd23];
	mul.wide.u32 	%rd24, %r69, 4;
	add.s64 	%rd25, %rd1, %rd24;
	ld.global.f32 	%f83, [%rd25];
	fma.rn.f32 	%f84, %f82, %f83, %f219;
	ld.global.f32 	%f85, [%rd23+4];
	ld.global.f32 	%f86, [%rd25+4];
	fma.rn.f32 	%f87, %f85, %f86, %f84;
	ld.global.f32 	%f88, [%rd23+8];
	ld.global.f32 	%f89, [%rd25+8];
	fma.rn.f32 	%f90, %f88, %f89, %f87;
	ld.global.f32 	%f91, [%rd23+12];
	ld.global.f32 	%f92, [%rd25+12];
	fma.rn.f32 	%f93, %f91, %f92, %f90;
	ld.global.f32 	%f94, [%rd23+16];
	ld.global.f32 	%f95, [%rd25+16];
	fma.rn.f32 	%f96, %f94, %f95, %f93;
	ld.global.f32 	%f97, [%rd23+20];
	ld.global.f32 	%f98, [%rd25+20];
	fma.rn.f32 	%f99, %f97, %f98, %f96;
	ld.global.f32 	%f100, [%rd23+24];
	ld.global.f32 	%f101, [%rd25+24];
	fma.rn.f32 	%f102, %f100, %f101, %f99;
	ld.global.f32 	%f103, [%rd23+28];
	ld.global.f32 	%f104, [%rd25+28];
	fma.rn.f32 	%f219, %f103, %f104, %f102;
	add.s32 	%r69, %r69, 8;
$L__BB0_8:
	setp.eq.s32 	%p7, %r12, 0;
	@%p7 bra 	$L__BB0_14;
	and.b32  	%r15, %r78, 3;
	setp.lt.u32 	%p8, %r12, 4;
	@%p8 bra 	$L__BB0_11;
	add.s32 	%r59, %r69, %r2;
	mul.wide.s32 	%rd26, %r59, 4;
	add.s64 	%rd27, %rd2, %rd26;
	ld.global.f32 	%f106, [%rd27];
	mul.wide.u32 	%rd28, %r69, 4;
	add.s64 	%rd29, %rd1, %rd28;
	ld.global.f32 	%f107, [%rd29];
	fma.rn.f32 	%f108, %f106, %f107, %f219;
	ld.global.f32 	%f109, [%rd27+4];
	ld.global.f32 	%f110, [%rd29+4];
	fma.rn.f32 	%f111, %f109, %f110, %f108;
	ld.global.f32 	%f112, [%rd27+8];
	ld.global.f32 	%f113, [%rd29+8];
	fma.rn.f32 	%f114, %f112, %f113, %f111;
	ld.global.f32 	%f115, [%rd27+12];
	ld.global.f32 	%f116, [%rd29+12];
	fma.rn.f32 	%f219, %f115, %f116, %f114;
	add.s32 	%r69, %r69, 4;
$L__BB0_11:
	setp.eq.s32 	%p9, %r15, 0;
	@%p9 bra 	$L__BB0_14;
	mul.wide.u32 	%rd30, %r69, 4;
	add.s64 	%rd59, %rd1, %rd30;
	add.s32 	%r72, %r69, %r2;
	neg.s32 	%r71, %r15;
$L__BB0_13:
	.pragma "nounroll";
	mul.wide.s32 	%rd31, %r72, 4;
	add.s64 	%rd32, %rd2, %rd31;
	ld.global.f32 	%f117, [%rd32];
	ld.global.f32 	%f118, [%rd59];
	fma.rn.f32 	%f219, %f117, %f118, %f219;
	add.s64 	%rd59, %rd59, 4;
	add.s32 	%r72, %r72, 1;
	add.s32 	%r71, %r71, 1;
	setp.ne.s32 	%p10, %r71, 0;
	@%p10 bra 	$L__BB0_13;
$L__BB0_14:
	setp.ge.s32 	%p11, %r78, %r51;
	@%p11 bra 	$L__BB0_18;
	setp.eq.s32 	%p12, %r78, %r1;
	@%p12 bra 	$L__BB0_17;
	mad.lo.s32 	%r60, %r51, %r1, %r78;
	mul.wide.s32 	%rd33, %r60, 4;
	add.s64 	%rd34, %rd2, %rd33;
	ld.global.f32 	%f119, [%rd34];
	mul.wide.u32 	%rd35, %r78, 4;
	add.s64 	%rd36, %rd1, %rd35;
	ld.global.f32 	%f120, [%rd36];
	fma.rn.f32 	%f219, %f119, %f120, %f219;
$L__BB0_17:
	add.s32 	%r78, %r78, 1;
$L__BB0_18:
	setp.ge.s32 	%p13, %r78, %r51;
	@%p13 bra 	$L__BB0_31;
	mul.lo.s32 	%r27, %r51, %r1;
	sub.s32 	%r28, %r51, %r78;
	and.b32  	%r29, %r28, 15;
	sub.s32 	%r61, %r78, %r51;
	setp.gt.u32 	%p14, %r61, -16;
	@%p14 bra 	$L__BB0_22;
	and.b32  	%r62, %r28, -16;
	neg.s32 	%r76, %r62;
	add.s64 	%rd10, %rd2, 32;
	add.s32 	%r75, %r78, %r27;
	mul.wide.u32 	%rd37, %r78, 4;
	add.s64 	%rd38, %rd37, %rd1;
	add.s64 	%rd60, %rd38, 32;
$L__BB0_21:
	.pragma "nounroll";
	mul.wide.s32 	%rd39, %r75, 4;
	add.s64 	%rd40, %rd10, %rd39;
	ld.global.f32 	%f122, [%rd40+-32];
	ld.global.f32 	%f123, [%rd60+-32];
	fma.rn.f32 	%f124, %f122, %f123, %f219;
	ld.global.f32 	%f125, [%rd40+-28];
	ld.global.f32 	%f126, [%rd60+-28];
	fma.rn.f32 	%f127, %f125, %f126, %f124;
	ld.global.f32 	%f128, [%rd40+-24];
	ld.global.f32 	%f129, [%rd60+-24];
	fma.rn.f32 	%f130, %f128, %f129, %f127;
	ld.global.f32 	%f131, [%rd40+-20];
	ld.global.f32 	%f132, [%rd60+-20];
	fma.rn.f32 	%f133, %f131, %f132, %f130;
	ld.global.f32 	%f134, [%rd40+-16];
	ld.global.f32 	%f135, [%rd60+-16];
	fma.rn.f32 	%f136, %f134, %f135, %f133;
	ld.global.f32 	%f137, [%rd40+-12];
	ld.global.f32 	%f138, [%rd60+-12];
	fma.rn.f32 	%f139, %f137, %f138, %f136;
	ld.global.f32 	%f140, [%rd40+-8];
	ld.global.f32 	%f141, [%rd60+-8];
	fma.rn.f32 	%f142, %f140, %f141, %f139;
	ld.global.f32 	%f143, [%rd40+-4];
	ld.global.f32 	%f144, [%rd60+-4];
	fma.rn.f32 	%f145, %f143, %f144, %f142;
	ld.global.f32 	%f146, [%rd40];
	ld.global.f32 	%f147, [%rd60];
	fma.rn.f32 	%f148, %f146, %f147, %f145;
	ld.global.f32 	%f149, [%rd40+4];
	ld.global.f32 	%f150, [%rd60+4];
	fma.rn.f32 	%f151, %f149, %f150, %f148;
	ld.global.f32 	%f152, [%rd40+8];
	ld.global.f32 	%f153, [%rd60+8];
	fma.rn.f32 	%f154, %f152, %f153, %f151;
	ld.global.f32 	%f155, [%rd40+12];
	ld.global.f32 	%f156, [%rd60+12];
	fma.rn.f32 	%f157, %f155, %f156, %f154;
	ld.global.f32 	%f158, [%rd40+16];
	ld.global.f32 	%f159, [%rd60+16];
	fma.rn.f32 	%f160, %f158, %f159, %f157;
	ld.global.f32 	%f161, [%rd40+20];
	ld.global.f32 	%f162, [%rd60+20];
	fma.rn.f32 	%f163, %f161, %f162, %f160;
	ld.global.f32 	%f164, [%rd40+24];
	ld.global.f32 	%f165, [%rd60+24];
	fma.rn.f32 	%f166, %f164, %f165, %f163;
	ld.global.f32 	%f167, [%rd40+28];
	ld.global.f32 	%f168, [%rd60+28];
	fma.rn.f32 	%f219, %f167, %f168, %f166;
	add.s32 	%r78, %r78, 16;
	add.s32 	%r76, %r76, 16;
	add.s32 	%r75, %r75, 16;
	add.s64 	%rd60, %rd60, 64;
	setp.ne.s32 	%p15, %r76, 0;
	@%p15 bra 	$L__BB0_21;
$L__BB0_22:
	setp.eq.s32 	%p16, %r29, 0;
	@%p16 bra 	$L__BB0_31;
	and.b32  	%r39, %r28, 7;
	setp.lt.u32 	%p17, %r29, 8;
	@%p17 bra 	$L__BB0_25;
	add.s32 	%r63, %r78, %r27;
	mul.wide.s32 	%rd41, %r63, 4;
	add.s64 	%rd42, %rd2, %rd41;
	ld.global.f32 	%f170, [%rd42];
	mul.wide.u32 	%rd43, %r78, 4;
	add.s64 	%rd44, %rd1, %rd43;
	ld.global.f32 	%f171, [%rd44];
	fma.rn.f32 	%f172, %f170, %f171, %f219;
	ld.global.f32 	%f173, [%rd42+4];
	ld.global.f32 	%f174, [%rd44+4];
	fma.rn.f32 	%f175, %f173, %f174, %f172;
	ld.global.f32 	%f176, [%rd42+8];
	ld.global.f32 	%f177, [%rd44+8];
	fma.rn.f32 	%f178, %f176, %f177, %f175;
	ld.global.f32 	%f179, [%rd42+12];
	ld.global.f32 	%f180, [%rd44+12];
	fma.rn.f32 	%f181, %f179, %f180, %f178;
	ld.global.f32 	%f182, [%rd42+16];
	ld.global.f32 	%f183, [%rd44+16];
	fma.rn.f32 	%f184, %f182, %f183, %f181;
	ld.global.f32 	%f185, [%rd42+20];
	ld.global.f32 	%f186, [%rd44+20];
	fma.rn.f32 	%f187, %f185, %f186, %f184;
	ld.global.f32 	%f188, [%rd42+24];
	ld.global.f32 	%f189, [%rd44+24];
	fma.rn.f32 	%f190, %f188, %f189, %f187;
	ld.global.f32 	%f191, [%rd42+28];
	ld.global.f32 	%f192, [%rd44+28];
	fma.rn.f32 	%f219, %f191, %f192, %f190;
	add.s32 	%r78, %r78, 8;
$L__BB0_25:
	setp.eq.s32 	%p18, %r39, 0;
	@%p18 bra 	$L__BB0_31;
	and.b32  	%r42, %r28, 3;
	setp.lt.u32 	%p19, %r39, 4;
	@%p19 bra 	$L__BB0_28;
	add.s32 	%r64, %r78, %r27;
	mul.wide.s32 	%rd45, %r64, 4;
	add.s64 	%rd46, %rd2, %rd45;
	ld.global.f32 	%f194, [%rd46];
	mul.wide.u32 	%rd47, %r78, 4;
	add.s64 	%rd48, %rd1, %rd47;
	ld.global.f32 	%f195, [%rd48];
	fma.rn.f32 	%f196, %f194, %f195, %f219;
	ld.global.f32 	%f197, [%rd46+4];
	ld.global.f32 	%f198, [%rd48+4];
	fma.rn.f32 	%f199, %f197, %f198, %f196;
	ld.global.f32 	%f200, [%rd46+8];
	ld.global.f32 	%f201, [%rd48+8];
	fma.rn.f32 	%f202, %f200, %f201, %f199;
	ld.global.f32 	%f203, [%rd46+12];
	ld.global.f32 	%f204, [%rd48+12];
	fma.rn.f32 	%f219, %f203, %f204, %f202;
	add.s32 	%r78, %r78, 4;
$L__BB0_28:
	setp.eq.s32 	%p20, %r42, 0;
	@%p20 bra 	$L__BB0_31;
	mul.wide.u32 	%rd49, %r78, 4;
	add.s64 	%rd61, %rd1, %rd49;
	add.s32 	%r82, %r78, %r27;
	neg.s32 	%r81, %r42;
$L__BB0_30:
	.pragma "nounroll";
	mul.wide.s32 	%rd50, %r82, 4;
	add.s64 	%rd51, %rd2, %rd50;
	ld.global.f32 	%f205, [%rd51];
	ld.global.f32 	%f206, [%rd61];
	fma.rn.f32 	%f219, %f205, %f206, %f219;
	add.s64 	%rd61, %rd61, 4;
	add.s32 	%r82, %r82, 1;
	add.s32 	%r81, %r81, 1;
	setp.ne.s32 	%p21, %r81, 0;
	@%p21 bra 	$L__BB0_30;
$L__BB0_31:
	cvta.to.global.u64 	%rd52, %rd17;
	mul.wide.s32 	%rd53, %r1, 4;
	add.s64 	%rd54, %rd52, %rd53;
	ld.global.f32 	%f207, [%rd54];
	sub.f32 	%f208, %f207, %f219;
	mad.lo.s32 	%r65, %r51, %r1, %r1;
	mul.wide.s32 	%rd55, %r65, 4;
	add.s64 	%rd56, %rd2, %rd55;
	ld.global.f32 	%f209, [%rd56];
	div.rn.f32 	%f210, %f208, %f209;
	add.s64 	%rd57, %rd1, %rd53;
	st.global.f32 	[%rd57], %f210;
$L__BB0_32:
	ret;

}


// ===== COMPILED SASS (sm_100) =====

	.target	sm_100

	.elftype	@"ET_EXEC"


//--------------------- .note.nv.tkinfo           --------------------------
	.section	.note.nv.tkinfo,"",@"SHT_NOTE"
	.sectionflags	@"SHF_NOTE_NV_TKINFO"
	.tkinfo
        /*0018*/ 	.word	0x00000002
        /*0030*/ 	.string	""
        /*0030*/ 	.string	"ptxas"
        /*0030*/ 	.string	"Cuda compilation tools, release 13.0, V13.0.88"
        /*0030*/ 	.string	"Build cuda_13.0.r13.0/compiler.36424714_0"
        /*0030*/ 	.string	"-arch sm_100 -m 64 "



//--------------------- .note.nv.cuinfo           --------------------------
	.section	.note.nv.cuinfo,"",@"SHT_NOTE"
	.sectionflags	@"SHF_NOTE_NV_CUINFO"
        /*0018*/ 	.short	0x0002
        /*001a*/ 	.short	0x0064
        /*001c*/ 	.short	0x0082
	.zero		2


//--------------------- .nv.info                  --------------------------
	.section	.nv.info,"",@"SHT_CUDA_INFO"
	.align	4


	//----- nvinfo : EIATTR_REGCOUNT
	.align		4
        /*0000*/ 	.byte	0x04, 0x2f
        /*0002*/ 	.short	(.L_1 - .L_0)
	.align		4
.L_0:
        /*0004*/ 	.word	index@(_Z16jacobi_iterationPKfS0_Pfi)
        /*0008*/ 	.word	0x0000001f


	//----- nvinfo : EIATTR_FRAME_SIZE
	.align		4
.L_1:
        /*000c*/ 	.byte	0x04, 0x11
        /*000e*/ 	.short	(.L_3 - .L_2)
	.align		4
.L_2:
        /*0010*/ 	.word	index@($__internal_0_$__cuda_sm3x_div_rn_noftz_f32_slowpath)
        /*0014*/ 	.word	0x00000000


	//----- nvinfo : EIATTR_FRAME_SIZE
	.align		4
.L_3:
        /*0018*/ 	.byte	0x04, 0x11
        /*001a*/ 	.short	(.L_5 - .L_4)
	.align		4
.L_4:
        /*001c*/ 	.word	index@(_Z16jacobi_iterationPKfS0_Pfi)
        /*0020*/ 	.word	0x00000000


	//----- nvinfo : EIATTR_MIN_STACK_SIZE
	.align		4
.L_5:
        /*0024*/ 	.byte	0x04, 0x12
        /*0026*/ 	.short	(.L_7 - .L_6)
	.align		4
.L_6:
        /*0028*/ 	.word	index@(_Z16jacobi_iterationPKfS0_Pfi)
        /*002c*/ 	.word	0x00000000
.L_7:


//--------------------- .nv.compat                --------------------------
	.section	.nv.compat,"",@"SHT_CUDA_COMPAT_INFO"
	.align	4
        /*0000*/ 	.byte	0x02, 0x09, 0x00, 0x00, 0x02, 0x02, 0x01, 0x00, 0x02, 0x05, 0x05, 0x00, 0x03, 0x07, 0x01, 0x01
        /*0010*/ 	.byte	0x02, 0x03, 0x00, 0x00, 0x02, 0x06, 0x01, 0x00, 0x04, 0x0b, 0x08, 0x00, 0x01, 0x00, 0x00, 0x00
        /*0020*/ 	.byte	0x00, 0x00, 0x00, 0x00


//--------------------- .nv.info._Z16jacobi_iterationPKfS0_Pfi --------------------------
	.section	.nv.info._Z16jacobi_iterationPKfS0_Pfi,"",@"SHT_CUDA_INFO"
	.sectionflags	@""
	.align	4


	//----- nvinfo : EIATTR_CUDA_API_VERSION
	.align		4
        /*0000*/ 	.byte	0x04, 0x37
        /*0002*/ 	.short	(.L_9 - .L_8)
.L_8:
        /*0004*/ 	.word	0x00000082


	//----- nvinfo : EIATTR_KPARAM_INFO
	.align		4
.L_9:
        /*0008*/ 	.byte	0x04, 0x17
        /*000a*/ 	.short	(.L_11 - .L_10)
.L_10:
        /*000c*/ 	.word	0x00000000
        /*0010*/ 	.short	0x0003
        /*0012*/ 	.short	0x0018
        /*0014*/ 	.byte	0x00, 0xf0, 0x11, 0x00


	//----- nvinfo : EIATTR_KPARAM_INFO
	.align		4
.L_11:
        /*0018*/ 	.byte	0x04, 0x17
        /*001a*/ 	.short	(.L_13 - .L_12)
.L_12:
        /*001c*/ 	.word	0x00000000
        /*0020*/ 	.short	0x0002
        /*0022*/ 	.short	0x0010
        /*0024*/ 	.byte	0x00, 0xf5, 0x21, 0x00


	//----- nvinfo : EIATTR_KPARAM_INFO
	.align		4
.L_13:
        /*0028*/ 	.byte	0x04, 0x17
        /*002a*/ 	.short	(.L_15 - .L_14)
.L_14:
        /*002c*/ 	.word	0x00000000
        /*0030*/ 	.short	0x0001
        /*0032*/ 	.short	0x0008
        /*0034*/ 	.byte	0x00, 0xf5, 0x21, 0x00


	//----- nvinfo : EIATTR_KPARAM_INFO
	.align		4
.L_15:
        /*0038*/ 	.byte	0x04, 0x17
        /*003a*/ 	.short	(.L_17 - .L_16)
.L_16:
        /*003c*/ 	.word	0x00000000
        /*0040*/ 	.short	0x0000
        /*0042*/ 	.short	0x0000
        /*0044*/ 	.byte	0x00, 0xf5, 0x21, 0x00


	//----- nvinfo : EIATTR_SPARSE_MMA_MASK
	.align		4
.L_17:
        /*0048*/ 	.byte	0x03, 0x50
        /*004a*/ 	.short	0x0000


	//----- nvinfo : EIATTR_MAXREG_COUNT
	.align		4
        /*004c*/ 	.byte	0x03, 0x1b
        /*004e*/ 	.short	0x00ff


	//----- nvinfo : EIATTR_MERCURY_ISA_VERSION
	.align		4
        /*0050*/ 	.byte	0x03, 0x5f
        /*0052*/ 	.short	0x0101


	//----- nvinfo : EIATTR_VRC_CTA_INIT_COUNT
	.align		4
        /*0054*/ 	.byte	0x02, 0x4a
	.zero		1
	.zero		1


	//----- nvinfo : EIATTR_EXIT_INSTR_OFFSETS
	.align		4
        /*0058*/ 	.byte	0x04, 0x1c
        /*005a*/ 	.short	(.L_19 - .L_18)


	//   ....[0]....
.L_18:
        /*005c*/ 	.word	0x00000070


	//   ....[1]....
        /*0060*/ 	.word	0x00001730


	//----- nvinfo : EIATTR_CRS_STACK_SIZE
	.align		4
.L_19:
        /*0064*/ 	.byte	0x04, 0x1e
        /*0066*/ 	.short	(.L_21 - .L_20)
.L_20:
        /*0068*/ 	.word	0x00000000


	//----- nvinfo : EIATTR_CBANK_PARAM_SIZE
	.align		4
.L_21:
        /*006c*/ 	.byte	0x03, 0x19
        /*006e*/ 	.short	0x001c


	//----- nvinfo : EIATTR_PARAM_CBANK
	.align		4
        /*0070*/ 	.byte	0x04, 0x0a
        /*0072*/ 	.short	(.L_23 - .L_22)
	.align		4
.L_22:
        /*0074*/ 	.word	index@(.nv.constant0._Z16jacobi_iterationPKfS0_Pfi)
        /*0078*/ 	.short	0x0380
        /*007a*/ 	.short	0x001c


	//----- nvinfo : EIATTR_SW_WAR
	.align		4
.L_23:
        /*007c*/ 	.byte	0x04, 0x36
        /*007e*/ 	.short	(.L_25 - .L_24)
.L_24:
        /*0080*/ 	.word	0x00000008
.L_25:


//--------------------- .nv.callgraph             --------------------------
	.section	.nv.callgraph,"",@"SHT_CUDA_CALLGRAPH"
	.align	4
	.sectionentsize	8
	.align		4
        /*0000*/ 	.word	0x00000000
	.align		4
        /*0004*/ 	.word	0xffffffff
	.align		4
        /*0008*/ 	.word	0x00000000
	.align		4
        /*000c*/ 	.word	0xfffffffe
	.align		4
        /*0010*/ 	.word	0x00000000
	.align		4
        /*0014*/ 	.word	0xfffffffd
	.align		4
        /*0018*/ 	.word	0x00000000
	.align		4
        /*001c*/ 	.word	0xfffffffc


//--------------------- .text._Z16jacobi_iterationPKfS0_Pfi --------------------------
	.section	.text._Z16jacobi_iterationPKfS0_Pfi,"ax",@progbits
	.align	128
        .global         _Z16jacobi_iterationPKfS0_Pfi
        .type           _Z16jacobi_iterationPKfS0_Pfi,@function
        .size           _Z16jacobi_iterationPKfS0_Pfi,(.L_x_36 - _Z16jacobi_iterationPKfS0_Pfi)
        .other          _Z16jacobi_iterationPKfS0_Pfi,@"STO_CUDA_ENTRY STV_DEFAULT"
_Z16jacobi_iterationPKfS0_Pfi:
.text._Z16jacobi_iterationPKfS0_Pfi:
[----:B------:R-:W-:Y:S01]  /*0000*/  LDC R1, c[0x0][0x37c] ;  /* 0x0000df00ff017b82 */ /* 0x000fe20000000800 */
[----:B------:R-:W0:Y:S07]  /*0010*/  S2R R3, SR_TID.X ;  /* 0x0000000000037919 */ /* 0x000e2e0000002100 */
[----:B------:R-:W0:Y:S01]  /*0020*/  S2UR UR4, SR_CTAID.X ;  /* 0x00000000000479c3 */ /* 0x000e220000002500 */
[----:B------:R-:W1:Y:S07]  /*0030*/  LDCU UR8, c[0x0][0x398] ;  /* 0x00007300ff0877ac */ /* 0x000e6e0008000800 */
[----:B------:R-:W0:Y:S02]  /*0040*/  LDC R8, c[0x0][0x360] ;  /* 0x0000d800ff087b82 */ /* 0x000e240000000800 */
[----:B0-----:R-:W-:-:S05]  /*0050*/  IMAD R8, R8, UR4, R3 ;  /* 0x0000000408087c24 */ /* 0x001fca000f8e0203 */
[----:B-1----:R-:W-:-:S13]  /*0060*/  ISETP.GE.AND P0, PT, R8, UR8, PT ;  /* 0x0000000808007c0c */ /* 0x002fda000bf06270 */
[----:B------:R-:W-:Y:S05]  /*0070*/  @P0 EXIT ;  /* 0x000000000000094d */ /* 0x000fea0003800000 */
[----:B------:R-:W-:Y:S01]  /*0080*/  ISETP.GE.AND P0, PT, R8, 0x1, PT ;  /* 0x000000010800780c */ /* 0x000fe20003f06270 */
[----:B------:R-:W0:Y:S01]  /*0090*/  LDCU.64 UR6, c[0x0][0x358] ;  /* 0x00006b00ff0677ac */ /* 0x000e220008000a00 */
[----:B------:R-:W-:Y:S01]  /*00a0*/  BSSY.RECONVERGENT B0, `(.L_x_0) ;  /* 0x00000a1000007945 */ /* 0x000fe20003800200 */
[----:B------:R-:W-:Y:S01]  /*00b0*/  HFMA2 R12, -RZ, RZ, 0, 0 ;  /* 0x00000000ff0c7431 */ /* 0x000fe200000001ff */
[----:B------:R-:W-:-:S09]  /*00c0*/  MOV R9, RZ ;  /* 0x000000ff00097202 */ /* 0x000fd20000000f00 */
[----:B------:R-:W-:Y:S05]  /*00d0*/  @!P0 BRA `(.L_x_1) ;  /* 0x0000000800748947 */ /* 0x000fea0003800000 */
[----:B------:R-:W-:Y:S01]  /*00e0*/  VIMNMX R0, PT, PT, R8, UR8, PT ;  /* 0x0000000808007c48 */ /* 0x000fe2000bfe0100 */
[----:B------:R-:W-:Y:S01]  /*00f0*/  BSSY.RECONVERGENT B1, `(.L_x_2) ;  /* 0x000004b000017945 */ /* 0x000fe20003800200 */
[----:B------:R-:W-:Y:S02]  /*0100*/  CS2R R12, SRZ ;  /* 0x00000000000c7805 */ /* 0x000fe4000001ff00 */
[C---:B------:R-:W-:Y:S02]  /*0110*/  ISETP.GE.AND P1, PT, R0.reuse, 0x10, PT ;  /* 0x000000100000780c */ /* 0x040fe40003f26270 */
[----:B------:R-:W-:Y:S01]  /*0120*/  VIMNMX R9, PT, PT, R0, 0x1, !PT ;  /* 0x0000000100097848 */ /* 0x000fe20007fe0100 */
[----:B------:R-:W-:-:S03]  /*0130*/  IMAD R0, R8, UR8, RZ ;  /* 0x0000000808007c24 */ /* 0x000fc6000f8e02ff */
[----:B------:R-:W-:-:S04]  /*0140*/  LOP3.LUT R22, R9, 0xf, RZ, 0xc0, !PT ;  /* 0x0000000f09167812 */ /* 0x000fc800078ec0ff */
[----:B------:R-:W-:-:S03]  /*0150*/  ISETP.NE.AND P0, PT, R22, RZ, PT ;  /* 0x000000ff1600720c */ /* 0x000fc60003f05270 */
[----:B------:R-:W-:Y:S10]  /*0160*/  @!P1 BRA `(.L_x_3) ;  /* 0x00000004000c9947 */ /* 0x000ff40003800000 */
[----:B------:R-:W1:Y:S01]  /*0170*/  LDC.64 R2, c[0x0][0x380] ;  /* 0x0000e000ff027b82 */ /* 0x000e620000000a00 */
[----:B------:R-:W2:Y:S01]  /*0180*/  LDCU.64 UR4, c[0x0][0x390] ;  /* 0x00007200ff0477ac */ /* 0x000ea20008000a00 */
[----:B------:R-:W-:Y:S01]  /*0190*/  LOP3.LUT R13, R9, 0x7ffffff0, RZ, 0xc0, !PT ;  /* 0x7ffffff0090d7812 */ /* 0x000fe200078ec0ff */
[----:B------:R-:W-:Y:S02]  /*01a0*/  HFMA2 R12, -RZ, RZ, 0, 0 ;  /* 0x00000000ff0c7431 */ /* 0x000fe400000001ff */
[----:B------:R-:W-:Y:S01]  /*01b0*/  IMAD.MOV.U32 R11, RZ, RZ, R0 ;  /* 0x000000ffff0b7224 */ /* 0x000fe200078e0000 */
[----:B------:R-:W-:Y:S01]  /*01c0*/  IADD3 R10, PT, PT, -R13, RZ, RZ ;  /* 0x000000ff0d0a7210 */ /* 0x000fe20007ffe1ff */
[----:B--2---:R-:W-:-:S04]  /*01d0*/  UIADD3 UR4, UP0, UPT, UR4, 0x20, URZ ;  /* 0x0000002004047890 */ /* 0x004fc8000ff1e0ff */
[----:B------:R-:W-:Y:S01]  /*01e0*/  UIADD3.X UR5, UPT, UPT, URZ, UR5, URZ, UP0, !UPT ;  /* 0x00000005ff057290 */ /* 0x000fe200087fe4ff */
[----:B-1----:R-:W-:Y:S01]  /*01f0*/  IADD3 R2, P1, PT, R2, 0x20, RZ ;  /* 0x0000002002027810 */ /* 0x002fe20007f3e0ff */
[----:B------:R-:W-:-:S04]  /*0200*/  IMAD.U32 R4, RZ, RZ, UR4 ;  /* 0x00000004ff047e24 */ /* 0x000fc8000f8e00ff */
[----:B------:R-:W-:Y:S01]  /*0210*/  IMAD.X R3, RZ, RZ, R3, P1 ;  /* 0x000000ffff037224 */ /* 0x000fe200008e0603 */
[----:B------:R-:W-:-:S07]  /*0220*/  MOV R5, UR5 ;  /* 0x0000000500057c02 */ /* 0x000fce0008000f00 */
.L_x_4:
[----:B------:R-:W-:Y:S01]  /*0230*/  IMAD.WIDE R6, R11, 0x4, R2 ;  /* 0x000000040b067825 */ /* 0x000fe200078e0202 */
[----:B0-----:R-:W2:Y:S04]  /*0240*/  LDG.E R16, desc[UR6][R4.64+-0x20] ;  /* 0xffffe00604107981 */ /* 0x001ea8000c1e1900 */
[----:B------:R-:W2:Y:S04]  /*0250*/  LDG.E R17, desc[UR6][R6.64+-0x20] ;  /* 0xffffe00606117981 */ /* 0x000ea8000c1e1900 */
[----:B------:R-:W3:Y:S04]  /*0260*/  LDG.E R26, desc[UR6][R4.64+-0x1c] ;  /* 0xffffe406041a7981 */ /* 0x000ee8000c1e1900 */
[----:B------:R-:W3:Y:S04]  /*0270*/  LDG.E R19, desc[UR6][R6.64+-0x1c] ;  /* 0xffffe40606137981 */ /* 0x000ee8000c1e1900 */
[----:B------:R-:W4:Y:S04]  /*0280*/  LDG.E R14, desc[UR6][R4.64+-0x18] ;  /* 0xffffe806040e7981 */ /* 0x000f28000c1e1900 */
[----:B------:R-:W4:Y:S04]  /*0290*/  LDG.E R15, desc[UR6][R6.64+-0x18] ;  /* 0xffffe806060f7981 */ /* 0x000f28000c1e1900 */
[----:B------:R-:W5:Y:S04]  /*02a0*/  LDG.E R18, desc[UR6][R4.64+-0x14] ;  /* 0xffffec0604127981 */ /* 0x000f68000c1e1900 */
[----:B------:R-:W5:Y:S04]  /*02b0*/  LDG.E R21, desc[UR6][R6.64+-0x14] ;  /* 0xffffec0606157981 */ /* 0x000f68000c1e1900 */
[----:B------:R-:W5:Y:S04]  /*02c0*/  LDG.E R20, desc[UR6][R4.64+-0x10] ;  /* 0xfffff00604147981 */ /* 0x000f68000c1e1900 */
[----:B------:R-:W5:Y:S04]  /*02d0*/  LDG.E R23, desc[UR6][R6.64+-0x10] ;  /* 0xfffff00606177981 */ /* 0x000f68000c1e1900 */
[----:B------:R-:W5:Y:S04]  /*02e0*/  LDG.E R24, desc[UR6][R4.64+-0xc] ;  /* 0xfffff40604187981 */ /* 0x000f68000c1e1900 */
[----:B------:R-:W5:Y:S04]  /*02f0*/  LDG.E R25, desc[UR6][R6.64+-0xc] ;  /* 0xfffff40606197981 */ /* 0x000f68000c1e1900 */
[----:B------:R-:W5:Y:S01]  /*0300*/  LDG.E R27, desc[UR6][R4.64+0x1c] ;  /* 0x00001c06041b7981 */ /* 0x000f62000c1e1900 */
[----:B--2---:R-:W-:-:S03]  /*0310*/  FFMA R16, R17, R16, R12 ;  /* 0x0000001011107223 */ /* 0x004fc6000000000c */
[----:B------:R-:W2:Y:S04]  /*0320*/  LDG.E R12, desc[UR6][R4.64+-0x4] ;  /* 0xfffffc06040c7981 */ /* 0x000ea8000c1e1900 */
[----:B------:R-:W2:Y:S01]  /*0330*/  LDG.E R17, desc[UR6][R6.64] ;  /* 0x0000000606117981 */ /* 0x000ea2000c1e1900 */
[----:B---3--:R-:W-:-:S03]  /*0340*/  FFMA R26, R19, R26, R16 ;  /* 0x0000001a131a7223 */ /* 0x008fc60000000010 */
[----:B------:R-:W3:Y:S04]  /*0350*/  LDG.E R16, desc[UR6][R4.64+-0x8] ;  /* 0xfffff80604107981 */ /* 0x000ee8000c1e1900 */
[----:B------:R-:W3:Y:S01]  /*0360*/  LDG.E R19, desc[UR6][R6.64+-0x8] ;  /* 0xfffff80606137981 */ /* 0x000ee2000c1e1900 */
[----:B----4-:R-:W-:-:S03]  /*0370*/  FFMA R26, R15, R14, R26 ;  /* 0x0000000e0f1a7223 */ /* 0x010fc6000000001a */
[----:B------:R-:W2:Y:S04]  /*0380*/  LDG.E R15, desc[UR6][R6.64+-0x4] ;  /* 0xfffffc06060f7981 */ /* 0x000ea8000c1e1900 */
[----:B------:R-:W4:Y:S01]  /*0390*/  LDG.E R14, desc[UR6][R4.64] ;  /* 0x00000006040e7981 */ /* 0x000f22000c1e1900 */
[----:B-----5:R-:W-:-:S03]  /*03a0*/  FFMA R18, R21, R18, R26 ;  /* 0x0000001215127223 */ /* 0x020fc6000000001a */
[----:B------:R-:W5:Y:S04]  /*03b0*/  LDG.E R21, desc[UR6][R6.64+0x4] ;  /* 0x0000040606157981 */ /* 0x000f68000c1e1900 */
[----:B------:R-:W5:Y:S01]  /*03c0*/  LDG.E R26, desc[UR6][R6.64+0x1c] ;  /* 0x00001c06061a7981 */ /* 0x000f62000c1e1900 */
[----:B------:R-:W-:-:S03]  /*03d0*/  FFMA R20, R23, R20, R18 ;  /* 0x0000001417147223 */ /* 0x000fc60000000012 */
[----:B------:R-:W5:Y:S04]  /*03e0*/  LDG.E R18, desc[UR6][R4.64+0x4] ;  /* 0x0000040604127981 */ /* 0x000f68000c1e1900 */
[----:B------:R-:W5:Y:S01]  /*03f0*/  LDG.E R23, desc[UR6][R4.64+0x8] ;  /* 0x0000080604177981 */ /* 0x000f62000c1e1900 */
[----:B------:R-:W-:-:S03]  /*0400*/  FFMA R24, R25, R24, R20 ;  /* 0x0000001819187223 */ /* 0x000fc60000000014 */
[----:B------:R-:W5:Y:S04]  /*0410*/  LDG.E R20, desc[UR6][R6.64+0x8] ;  /* 0x0000080606147981 */ /* 0x000f68000c1e1900 */
[----:B------:R-:W5:Y:S01]  /*0420*/  LDG.E R25, desc[UR6][R4.64+0x14] ;  /* 0x0000140604197981 */ /* 0x000f62000c1e1900 */
[----:B---3--:R-:W-:-:S03]  /*0430*/  FFMA R24, R19, R16, R24 ;  /* 0x0000001013187223 */ /* 0x008fc60000000018 */
[----:B------:R-:W3:Y:S01]  /*0440*/  LDG.E R19, desc[UR6][R4.64+0xc] ;  /* 0x00000c0604137981 */ /* 0x000ee2000c1e1900 */
[----:B--2---:R-:W-:-:S03]  /*0450*/  FFMA R24, R15, R12, R24 ;  /* 0x0000000c0f187223 */ /* 0x004fc60000000018 */
[----:B------:R-:W3:Y:S04]  /*0460*/  LDG.E R16, desc[UR6][R6.64+0xc] ;  /* 0x00000c0606107981 */ /* 0x000ee8000c1e1900 */
[----:B------:R-:W2:Y:S01]  /*0470*/  LDG.E R12, desc[UR6][R4.64+0x10] ;  /* 0x00001006040c7981 */ /* 0x000ea2000c1e1900 */
[----:B----4-:R-:W-:-:S03]  /*0480*/  FFMA R28, R17, R14, R24 ;  /* 0x0000000e111c7223 */ /* 0x010fc60000000018 */
[----:B------:R-:W2:Y:S04]  /*0490*/  LDG.E R15, desc[UR6][R6.64+0x10] ;  /* 0x00001006060f7981 */ /* 0x000ea8000c1e1900 */
[----:B------:R-:W4:Y:S04]  /*04a0*/  LDG.E R24, desc[UR6][R6.64+0x14] ;  /* 0x0000140606187981 */ /* 0x000f28000c1e1900 */
[----:B------:R0:W4:Y:S04]  /*04b0*/  LDG.E R14, desc[UR6][R4.64+0x18] ;  /* 0x00001806040e7981 */ /* 0x000128000c1e1900 */
[----:B------:R-:W4:Y:S01]  /*04c0*/  LDG.E R17, desc[UR6][R6.64+0x18] ;  /* 0x0000180606117981 */ /* 0x000f22000c1e1900 */
[----:B-----5:R-:W-:Y:S01]  /*04d0*/  FFMA R21, R21, R18, R28 ;  /* 0x0000001215157223 */ /* 0x020fe2000000001c */
[----:B------:R-:W-:-:S03]  /*04e0*/  IADD3 R10, PT, PT, R10, 0x10, RZ ;  /* 0x000000100a0a7810 */ /* 0x000fc60007ffe0ff */
[----:B------:R-:W-:Y:S01]  /*04f0*/  FFMA R21, R20, R23, R21 ;  /* 0x0000001714157223 */ /* 0x000fe20000000015 */
[----:B------:R-:W-:Y:S02]  /*0500*/  ISETP.NE.AND P1, PT, R10, RZ, PT ;  /* 0x000000ff0a00720c */ /* 0x000fe40003f25270 */
[----:B0-----:R-:W-:Y:S02]  /*0510*/  IADD3 R4, P2, PT, R4, 0x40, RZ ;  /* 0x0000004004047810 */ /* 0x001fe40007f5e0ff */
[----:B------:R-:W-:-:S03]  /*0520*/  IADD3 R11, PT, PT, R11, 0x10, RZ ;  /* 0x000000100b0b7810 */ /* 0x000fc60007ffe0ff */
[----:B------:R-:W-:Y:S02]  /*0530*/  IMAD.X R5, RZ, RZ, R5, P2 ;  /* 0x000000ffff057224 */ /* 0x000fe400010e0605 */
[----:B---3--:R-:W-:-:S04]  /*0540*/  FFMA R16, R16, R19, R21 ;  /* 0x0000001310107223 */ /* 0x008fc80000000015 */
[----:B--2---:R-:W-:-:S04]  /*0550*/  FFMA R15, R15, R12, R16 ;  /* 0x0000000c0f0f7223 */ /* 0x004fc80000000010 */
[----:B----4-:R-:W-:-:S04]  /*0560*/  FFMA R24, R24, R25, R15 ;  /* 0x0000001918187223 */ /* 0x010fc8000000000f */
[----:B------:R-:W-:-:S04]  /*0570*/  FFMA R17, R17, R14, R24 ;  /* 0x0000000e11117223 */ /* 0x000fc80000000018 */
[----:B------:R-:W-:Y:S01]  /*0580*/  FFMA R12, R26, R27, R17 ;  /* 0x0000001b1a0c7223 */ /* 0x000fe20000000011 */
[----:B------:R-:W-:Y:S06]  /*0590*/  @P1 BRA `(.L_x_4) ;  /* 0xfffffffc00241947 */ /* 0x000fec000383ffff */
.L_x_3:
[----:B0-----:R-:W-:Y:S05]  /*05a0*/  BSYNC.RECONVERGENT B1 ;  /* 0x0000000000017941 */ /* 0x001fea0003800200 */
.L_x_2:
[----:B------:R-:W-:Y:S05]  /*05b0*/  @!P0 BRA `(.L_x_1) ;  /* 0x00000004003c8947 */ /* 0x000fea0003800000 */
[----:B------:R-:W-:Y:S01]  /*05c0*/  ISETP.GE.U32.AND P0, PT, R22, 0x8, PT ;  /* 0x000000081600780c */ /* 0x000fe20003f06070 */
[----:B------:R-:W-:Y:S01]  /*05d0*/  BSSY.RECONVERGENT B1, `(.L_x_5) ;  /* 0x0000022000017945 */ /* 0x000fe20003800200 */
[----:B------:R-:W-:-:S04]  /*05e0*/  LOP3.LUT R21, R9, 0x7, RZ, 0xc0, !PT ;  /* 0x0000000709157812 */ /* 0x000fc800078ec0ff */
[----:B------:R-:W-:-:S07]  /*05f0*/  ISETP.NE.AND P1, PT, R21, RZ, PT ;  /* 0x000000ff1500720c */ /* 0x000fce0003f25270 */
[----:B------:R-:W-:Y:S06]  /*0600*/  @!P0 BRA `(.L_x_6) ;  /* 0x0000000000788947 */ /* 0x000fec0003800000 */
[----:B------:R-:W0:Y:S01]  /*0610*/  LDC.64 R4, c[0x0][0x380] ;  /* 0x0000e000ff047b82 */ /* 0x000e220000000a00 */
[----:B------:R-:W-:-:S07]  /*0620*/  IADD3 R7, PT, PT, R0, R13, RZ ;  /* 0x0000000d00077210 */ /* 0x000fce0007ffe0ff */
[----:B------:R-:W1:Y:S01]  /*0630*/  LDC.64 R2, c[0x0][0x390] ;  /* 0x0000e400ff027b82 */ /* 0x000e620000000a00 */
[----:B0-----:R-:W-:-:S05]  /*0640*/  IMAD.WIDE R4, R7, 0x4, R4 ;  /* 0x0000000407047825 */ /* 0x001fca00078e0204 */
[----:B------:R-:W2:Y:S01]  /*0650*/  LDG.E R17, desc[UR6][R4.64] ;  /* 0x0000000604117981 */ /* 0x000ea2000c1e1900 */
[----:B-1----:R-:W-:-:S03]  /*0660*/  IMAD.WIDE.U32 R2, R13, 0x4, R2 ;  /* 0x000000040d027825 */ /* 0x002fc600078e0002 */
[----:B------:R-:W3:Y:S04]  /*0670*/  LDG.E R20, desc[UR6][R4.64+0x4] ;  /* 0x0000040604147981 */ /* 0x000ee8000c1e1900 */
[----:B------:R-:W2:Y:S04]  /*0680*/  LDG.E R18, desc[UR6][R2.64] ;  /* 0x0000000602127981 */ /* 0x000ea8000c1e1900 */
        /* <DEDUP_REMOVED lines=12> */
[----:B------:R-:W5:Y:S01]  /*0750*/  LDG.E R26, desc[UR6][R2.64+0x1c] ;  /* 0x00001c06021a7981 */ /* 0x000f62000c1e1900 */
[----:B------:R-:W-:-:S02]  /*0760*/  VIADD R13, R13, 0x8 ;  /* 0x000000080d0d7836 */ /* 0x000fc40000000000 */
[----:B--2---:R-:W-:-:S04]  /*0770*/  FFMA R17, R17, R18, R12 ;  /* 0x0000001211117223 */ /* 0x004fc8000000000c */
[----:B---3--:R-:W-:-:S04]  /*0780*/  FFMA R17, R20, R19, R17 ;  /* 0x0000001314117223 */ /* 0x008fc80000000011 */
[----:B----4-:R-:W-:-:S04]  /*0790*/  FFMA R17, R22, R23, R17 ;  /* 0x0000001716117223 */ /* 0x010fc80000000011 */
[----:B-----5:R-:W-:-:S04]  /*07a0*/  FFMA R24, R24, R25, R17 ;  /* 0x0000001918187223 */ /* 0x020fc80000000011 */
[----:B------:R-:W-:-:S04]  /*07b0*/  FFMA R15, R15, R16, R24 ;  /* 0x000000100f0f7223 */ /* 0x000fc80000000018 */
[----:B------:R-:W-:-:S04]  /*07c0*/  FFMA R11, R10, R11, R15 ;  /* 0x0000000b0a0b7223 */ /* 0x000fc8000000000f */
[----:B------:R-:W-:-:S04]  /*07d0*/  FFMA R7, R6, R7, R11 ;  /* 0x0000000706077223 */ /* 0x000fc8000000000b */
[----:B------:R-:W-:-:S07]  /*07e0*/  FFMA R12, R14, R26, R7 ;  /* 0x0000001a0e0c7223 */ /* 0x000fce0000000007 */
.L_x_6:
[----:B------:R-:W-:Y:S05]  /*07f0*/  BSYNC.RECONVERGENT B1 ;  /* 0x0000000000017941 */ /* 0x000fea0003800200 */
.L_x_5:
        /* <DEDUP_REMOVED lines=18> */
[----:B------:R-:W5:Y:S01]  /*0920*/  LDG.E R17, desc[UR6][R6.64+0xc] ;  /* 0x00000c0606117981 */ /* 0x000f62000c1e1900 */
[----:B------:R-:W-:Y:S01]  /*0930*/  IADD3 R13, PT, PT, R13, 0x4, RZ ;  /* 0x000000040d0d7810 */ /* 0x000fe20007ffe0ff */
[----:B--2---:R-:W-:-:S04]  /*0940*/  FFMA R5, R5, R10, R12 ;  /* 0x0000000a05057223 */ /* 0x004fc8000000000c */
[----:B---3--:R-:W-:-:S04]  /*0950*/  FFMA R5, R14, R11, R5 ;  /* 0x0000000b0e057223 */ /* 0x008fc80000000005 */
[----:B----4-:R-:W-:-:S04]  /*0960*/  FFMA R5, R16, R15, R5 ;  /* 0x0000000f10057223 */ /* 0x010fc80000000005 */
[----:B-----5:R-:W-:-:S07]  /*0970*/  FFMA R12, R18, R17, R5 ;  /* 0x00000011120c7223 */ /* 0x020fce0000000005 */
.L_x_8:
[----:B------:R-:W-:Y:S05]  /*0980*/  BSYNC.RECONVERGENT B1 ;  /* 0x0000000000017941 */ /* 0x000fea0003800200 */
.L_x_7:
[----:B------:R-:W-:Y:S05]  /*0990*/  @!P1 BRA `(.L_x_1) ;  /* 0x0000000000449947 */ /* 0x000fea0003800000 */
[----:B------:R-:W0:Y:S08]  /*09a0*/  LDC.64 R6, c[0x0][0x390] ;  /* 0x0000e400ff067b82 */ /* 0x000e300000000a00 */
[----:B------:R-:W1:Y:S01]  /*09b0*/  LDC.64 R2, c[0x0][0x380] ;  /* 0x0000e000ff027b82 */ /* 0x000e620000000a00 */
[----:B0-----:R-:W-:-:S04]  /*09c0*/  IMAD.WIDE.U32 R6, R13, 0x4, R6 ;  /* 0x000000040d067825 */ /* 0x001fc800078e0006 */
[----:B------:R-:W-:Y:S01]  /*09d0*/  IMAD.IADD R13, R0, 0x1, R13 ;  /* 0x00000001000d7824 */ /* 0x000fe200078e020d */
[----:B------:R-:W-:Y:S02]  /*09e0*/  MOV R10, R6 ;  /* 0x00000006000a7202 */ /* 0x000fe40000000f00 */
[----:B------:R-:W-:-:S07]  /*09f0*/  IADD3 R0, PT, PT, -R4, RZ, RZ ;  /* 0x000000ff04007210 */ /* 0x000fce0007ffe1ff */
.L_x_9:
[----:B-1----:R-:W-:-:S04]  /*0a00*/  IMAD.WIDE R4, R13, 0x4, R2 ;  /* 0x000000040d047825 */ /* 0x002fc800078e0202 */
[----:B------:R-:W-:Y:S02]  /*0a10*/  IMAD.MOV.U32 R6, RZ, RZ, R10 ;  /* 0x000000ffff067224 */ /* 0x000fe400078e000a */
[----:B------:R-:W2:Y:S04]  /*0a20*/  LDG.E R5, desc[UR6][R4.64] ;  /* 0x0000000604057981 */ /* 0x000ea8000c1e1900 */
[----:B------:R0:W2:Y:S01]  /*0a30*/  LDG.E R6, desc[UR6][R6.64] ;  /* 0x0000000606067981 */ /* 0x0000a2000c1e1900 */
[----:B------:R-:W-:Y:S02]  /*0a40*/  IADD3 R0, PT, PT, R0, 0x1, RZ ;  /* 0x0000000100007810 */ /* 0x000fe40007ffe0ff */
[----:B------:R-:W-:Y:S02]  /*0a50*/  IADD3 R10, P1, PT, R10, 0x4, RZ ;  /* 0x000000040a0a7810 */ /* 0x000fe40007f3e0ff */
[----:B------:R-:W-:-:S02]  /*0a60*/  ISETP.NE.AND P0, PT, R0, RZ, PT ;  /* 0x000000ff0000720c */ /* 0x000fc40003f05270 */
[----:B------:R-:W-:Y:S01]  /*0a70*/  IADD3 R13, PT, PT, R13, 0x1, RZ ;  /* 0x000000010d0d7810 */ /* 0x000fe20007ffe0ff */
[----:B0-----:R-:W-:Y:S02]  /*0a80*/  IMAD.X R7, RZ, RZ, R7, P1 ;  /* 0x000000ffff077224 */ /* 0x001fe400008e0607 */
[----:B--2---:R-:W-:-:S08]  /*0a90*/  FFMA R12, R5, R6, R12 ;  /* 0x00000006050c7223 */ /* 0x004fd0000000000c */
[----:B------:R-:W-:Y:S05]  /*0aa0*/  @P0 BRA `(.L_x_9) ;  /* 0xfffffffc00d40947 */ /* 0x000fea000383ffff */
.L_x_1:
[----:B0-----:R-:W-:Y:S05]  /*0ab0*/  BSYNC.RECONVERGENT B0 ;  /* 0x0000000000007941 */ /* 0x001fea0003800200 */
.L_x_0:
[----:B------:R-:W-:Y:S01]  /*0ac0*/  ISETP.GE.AND P0, PT, R9, UR8, PT ;  /* 0x0000000809007c0c */ /* 0x000fe2000bf06270 */
[----:B------:R-:W-:-:S12]  /*0ad0*/  BSSY.RECONVERGENT B0, `(.L_x_10) ;  /* 0x00000ad000007945 */ /* 0x000fd80003800200 */
[----:B------:R-:W-:Y:S05]  /*0ae0*/  @P0 BRA `(.L_x_11) ;  /* 0x0000000800ac0947 */ /* 0x000fea0003800000 */
[----:B------:R-:W-:Y:S01]  /*0af0*/  ISETP.NE.AND P0, PT, R9, R8, PT ;  /* 0x000000080900720c */ /* 0x000fe20003f05270 */
[----:B------:R-:W-:-:S12]  /*0b00*/  BSSY.RECONVERGENT B1, `(.L_x_12) ;  /* 0x000000a000017945 */ /* 0x000fd80003800200 */
[----:B------:R-:W-:Y:S05]  /*0b10*/  @!P0 BRA `(.L_x_13) ;  /* 0x0000000000208947 */ /* 0x000fea0003800000 */
[----:B------:R-:W0:Y:S01]  /*0b20*/  LDC.64 R2, c[0x0][0x380] ;  /* 0x0000e000ff027b82 */ /* 0x000e220000000a00 */
[----:B------:R-:W-:-:S07]  /*0b30*/  IMAD R7, R8, UR8, R9 ;  /* 0x0000000808077c24 */ /* 0x000fce000f8e0209 */
[----:B------:R-:W1:Y:S01]  /*0b40*/  LDC.64 R4, c[0x0][0x390] ;  /* 0x0000e400ff047b82 */ /* 0x000e620000000a00 */
[----:B0-----:R-:W-:-:S06]  /*0b50*/  IMAD.WIDE R2, R7, 0x4, R2 ;  /* 0x0000000407027825 */ /* 0x001fcc00078e0202 */
[----:B------:R-:W2:Y:S01]  /*0b60*/  LDG.E R3, desc[UR6][R2.64] ;  /* 0x0000000602037981 */ /* 0x000ea2000c1e1900 */
[----:B-1----:R-:W-:-:S06]  /*0b70*/  IMAD.WIDE.U32 R4, R9, 0x4, R4 ;  /* 0x0000000409047825 */ /* 0x002fcc00078e0004 */
[----:B------:R-:W2:Y:S02]  /*0b80*/  LDG.E R4, desc[UR6][R4.64] ;  /* 0x0000000604047981 */ /* 0x000ea4000c1e1900 */
[----:B--2---:R-:W-:-:S07]  /*0b90*/  FFMA R12, R3, R4, R12 ;  /* 0x00000004030c7223 */ /* 0x004fce000000000c */
.L_x_13:
[----:B------:R-:W-:Y:S05]  /*0ba0*/  BSYNC.RECONVERGENT B1 ;  /* 0x0000000000017941 */ /* 0x000fea0003800200 */
.L_x_12:
[----:B------:R-:W-:-:S04]  /*0bb0*/  IADD3 R9, PT, PT, R9, 0x1, RZ ;  /* 0x0000000109097810 */ /* 0x000fc80007ffe0ff */
[----:B------:R-:W-:-:S13]  /*0bc0*/  ISETP.GE.AND P0, PT, R9, UR8, PT ;  /* 0x0000000809007c0c */ /* 0x000fda000bf06270 */
[----:B------:R-:W-:Y:S05]  /*0bd0*/  @P0 BRA `(.L_x_11) ;  /* 0x0000000800700947 */ /* 0x000fea0003800000 */
[C---:B------:R-:W-:Y:S01]  /*0be0*/  IADD3 R2, PT, PT, R9.reuse, -UR8, RZ ;  /* 0x8000000809027c10 */ /* 0x040fe2000fffe0ff */
[----:B------:R-:W-:Y:S01]  /*0bf0*/  BSSY.RECONVERGENT B1, `(.L_x_14) ;  /* 0x0000048000017945 */ /* 0x000fe20003800200 */
[----:B------:R-:W-:Y:S02]  /*0c00*/  IADD3 R0, PT, PT, -R9, UR8, RZ ;  /* 0x0000000809007c10 */ /* 0x000fe4000fffe1ff */
[----:B------:R-:W-:Y:S02]  /*0c10*/  ISETP.GT.U32.AND P1, PT, R2, -0x10, PT ;  /* 0xfffffff00200780c */ /* 0x000fe40003f24070 */
[----:B------:R-:W-:-:S04]  /*0c20*/  LOP3.LUT R24, R0, 0xf, RZ, 0xc0, !PT ;  /* 0x0000000f00187812 */ /* 0x000fc800078ec0ff */
[----:B------:R-:W-:-:S07]  /*0c30*/  ISETP.NE.AND P0, PT, R24, RZ, PT ;  /* 0x000000ff1800720c */ /* 0x000fce0003f05270 */
[----:B------:R-:W-:Y:S06]  /*0c40*/  @P1 BRA `(.L_x_15) ;  /* 0x0000000400081947 */ /* 0x000fec0003800000 */
[----:B------:R-:W0:Y:S01]  /*0c50*/  LDC.64 R2, c[0x0][0x390] ;  /* 0x0000e400ff027b82 */ /* 0x000e220000000a00 */
[----:B------:R-:W-:Y:S01]  /*0c60*/  LOP3.LUT R10, R0, 0xfffffff0, RZ, 0xc0, !PT ;  /* 0xfffffff0000a7812 */ /* 0x000fe200078ec0ff */
[----:B------:R-:W-:-:S03]  /*0c70*/  IMAD R11, R8, UR8, R9 ;  /* 0x00000008080b7c24 */ /* 0x000fc6000f8e0209 */
[----:B------:R-:W-:-:S03]  /*0c80*/  IADD3 R10, PT, PT, -R10, RZ, RZ ;  /* 0x000000ff0a0a7210 */ /* 0x000fc60007ffe1ff */
[----:B------:R-:W1:Y:S01]  /*0c90*/  LDC.64 R6, c[0x0][0x380] ;  /* 0x0000e000ff067b82 */ /* 0x000e620000000a00 */
[----:B0-----:R-:W-:-:S03]  /*0ca0*/  IMAD.WIDE.U32 R4, R9, 0x4, R2 ;  /* 0x0000000409047825 */ /* 0x001fc600078e0002 */
[----:B------:R-:W-:Y:S02]  /*0cb0*/  IADD3 R4, P1, PT, R4, 0x20, RZ ;  /* 0x0000002004047810 */ /* 0x000fe40007f3e0ff */
[----:B-1----:R-:W-:Y:S02]  /*0cc0*/  IADD3 R2, P2, PT, R6, 0x20, RZ ;  /* 0x0000002006027810 */ /* 0x002fe40007f5e0ff */
[----:B------:R-:W-:-:S03]  /*0cd0*/  IADD3.X R5, PT, PT, RZ, R5, RZ, P1, !PT ;  /* 0x00000005ff057210 */ /* 0x000fc60000ffe4ff */
[----:B------:R-:W-:-:S08]  /*0ce0*/  IMAD.X R3, RZ, RZ, R7, P2 ;  /* 0x000000ffff037224 */ /* 0x000fd000010e0607 */
.L_x_16:
[----:B------:R-:W-:Y:S01]  /*0cf0*/  IMAD.WIDE R6, R11, 0x4, R2 ;  /* 0x000000040b067825 */ /* 0x000fe200078e0202 */
[----:B------:R-:W2:Y:S04]  /*0d00*/  LDG.E R18, desc[UR6][R4.64+-0x20] ;  /* 0xffffe00604127981 */ /* 0x000ea8000c1e1900 */
        /* <DEDUP_REMOVED lines=16> */
[----:B------:R-:W3:Y:S01]  /*0e10*/  LDG.E R13, desc[UR6][R6.64+-0x4] ;  /* 0xfffffc06060d7981 */ /* 0x000ee2000c1e1900 */
[----:B----4-:R-:W-:-:S03]  /*0e20*/  FFMA R25, R15, R14, R26 ;  /* 0x0000000e0f197223 */ /* 0x010fc6000000001a */
[----:B------:R-:W4:Y:S04]  /*0e30*/  LDG.E R14, desc[UR6][R4.64] ;  /* 0x00000006040e7981 */ /* 0x000f28000c1e1900 */
        /* <DEDUP_REMOVED lines=18> */
[----:B------:R0:W4:Y:S04]  /*0f60*/  LDG.E R15, desc[UR6][R4.64+0x18] ;  /* 0x00001806040f7981 */ /* 0x000128000c1e1900 */
[----:B------:R-:W4:Y:S04]  /*0f70*/  LDG.E R14, desc[UR6][R6.64+0x18] ;  /* 0x00001806060e7981 */ /* 0x000f28000c1e1900 */
[----:B------:R-:W4:Y:S01]  /*0f80*/  LDG.E R26, desc[UR6][R6.64+0x1c] ;  /* 0x00001c06061a7981 */ /* 0x000f22000c1e1900 */
[----:B-----5:R-:W-:Y:S01]  /*0f90*/  FFMA R16, R17, R16, R28 ;  /* 0x0000001011107223 */ /* 0x020fe2000000001c */
[----:B------:R-:W-:-:S03]  /*0fa0*/  VIADD R10, R10, 0x10 ;  /* 0x000000100a0a7836 */ /* 0x000fc60000000000 */
[----:B------:R-:W-:Y:S02]  /*0fb0*/  FFMA R23, R23, R22, R16 ;  /* 0x0000001617177223 */ /* 0x000fe40000000010 */
[----:B------:R-:W-:Y:S02]  /*0fc0*/  ISETP.NE.AND P1, PT, R10, RZ, PT ;  /* 0x000000ff0a00720c */ /* 0x000fe40003f25270 */
[----:B------:R-:W-:Y:S01]  /*0fd0*/  FFMA R21, R20, R21, R23 ;  /* 0x0000001514157223 */ /* 0x000fe20000000017 */
[----:B0-----:R-:W-:Y:S01]  /*0fe0*/  IADD3 R4, P2, PT, R4, 0x40, RZ ;  /* 0x0000004004047810 */ /* 0x001fe20007f5e0ff */
[----:B------:R-:W-:Y:S01]  /*0ff0*/  VIADD R11, R11, 0x10 ;  /* 0x000000100b0b7836 */ /* 0x000fe20000000000 */
[----:B------:R-:W-:Y:S02]  /*1000*/  IADD3 R9, PT, PT, R9, 0x10, RZ ;  /* 0x0000001009097810 */ /* 0x000fe40007ffe0ff */
[----:B------:R-:W-:Y:S01]  /*1010*/  IADD3.X R5, PT, PT, RZ, R5, RZ, P2, !PT ;  /* 0x00000005ff057210 */ /* 0x000fe200017fe4ff */
[----:B--2---:R-:W-:-:S04]  /*1020*/  FFMA R19, R18, R19, R21 ;  /* 0x0000001312137223 */ /* 0x004fc80000000015 */
[----:B---3--:R-:W-:-:S04]  /*1030*/  FFMA R13, R12, R13, R19 ;  /* 0x0000000d0c0d7223 */ /* 0x008fc80000000013 */
[----:B----4-:R-:W-:-:S04]  /*1040*/  FFMA R13, R14, R15, R13 ;  /* 0x0000000f0e0d7223 */ /* 0x010fc8000000000d */
[----:B------:R-:W-:Y:S01]  /*1050*/  FFMA R12, R26, R25, R13 ;  /* 0x000000191a0c7223 */ /* 0x000fe2000000000d */
[----:B------:R-:W-:Y:S06]  /*1060*/  @P1 BRA `(.L_x_16) ;  /* 0xfffffffc00201947 */ /* 0x000fec000383ffff */
.L_x_15:
[----:B------:R-:W-:Y:S05]  /*1070*/  BSYNC.RECONVERGENT B1 ;  /* 0x0000000000017941 */ /* 0x000fea0003800200 */
.L_x_14:
[----:B------:R-:W-:Y:S05]  /*1080*/  @!P0 BRA `(.L_x_11) ;  /* 0x0000000400448947 */ /* 0x000fea0003800000 */
[----:B------:R-:W-:Y:S01]  /*1090*/  ISETP.GE.U32.AND P0, PT, R24, 0x8, PT ;  /* 0x000000081800780c */ /* 0x000fe20003f06070 */
[----:B------:R-:W-:Y:S01]  /*10a0*/  BSSY.RECONVERGENT B1, `(.L_x_17) ;  /* 0x0000022000017945 */ /* 0x000fe20003800200 */
[----:B------:R-:W-:-:S04]  /*10b0*/  LOP3.LUT R20, R0, 0x7, RZ, 0xc0, !PT ;  /* 0x0000000700147812 */ /* 0x000fc800078ec0ff */
[----:B------:R-:W-:-:S07]  /*10c0*/  ISETP.NE.AND P1, PT, R20, RZ, PT ;  /* 0x000000ff1400720c */ /* 0x000fce0003f25270 */
[----:B------:R-:W-:Y:S06]  /*10d0*/  @!P0 BRA `(.L_x_18) ;  /* 0x0000000000788947 */ /* 0x000fec0003800000 */
[----:B------:R-:W0:Y:S01]  /*10e0*/  LDC.64 R4, c[0x0][0x380] ;  /* 0x0000e000ff047b82 */ /* 0x000e220000000a00 */
[----:B------:R-:W-:-:S07]  /*10f0*/  IMAD R7, R8, UR8, R9 ;  /* 0x0000000808077c24 */ /* 0x000fce000f8e0209 */
        /* <DEDUP_REMOVED lines=19> */
[----:B------:R-:W-:Y:S01]  /*1230*/  IADD3 R9, PT, PT, R9, 0x8, RZ ;  /* 0x0000000809097810 */ /* 0x000fe20007ffe0ff */
        /* <DEDUP_REMOVED lines=8> */
.L_x_18:
[----:B------:R-:W-:Y:S05]  /*12c0*/  BSYNC.RECONVERGENT B1 ;  /* 0x0000000000017941 */ /* 0x000fea0003800200 */
.L_x_17:
        /* <DEDUP_REMOVED lines=24> */
.L_x_20:
[----:B------:R-:W-:Y:S05]  /*1450*/  BSYNC.RECONVERGENT B1 ;  /* 0x0000000000017941 */ /* 0x000fea0003800200 */
.L_x_19:
[----:B------:R-:W-:Y:S05]  /*1460*/  @!P1 BRA `(.L_x_11) ;  /* 0x00000000004c9947 */ /* 0x000fea0003800000 */
[----:B------:R-:W0:Y:S01]  /*1470*/  LDC.64 R4, c[0x0][0x390] ;  /* 0x0000e400ff047b82 */ /* 0x000e220000000a00 */
[----:B------:R-:W-:-:S07]  /*1480*/  IADD3 R0, PT, PT, -R0, RZ, RZ ;  /* 0x000000ff00007210 */ /* 0x000fce0007ffe1ff */
[----:B------:R-:W1:Y:S01]  /*1490*/  LDC.64 R2, c[0x0][0x380] ;  /* 0x0000e000ff027b82 */ /* 0x000e620000000a00 */
[----:B0-----:R-:W-:-:S04]  /*14a0*/  IMAD.WIDE.U32 R4, R9, 0x4, R4 ;  /* 0x0000000409047825 */ /* 0x001fc800078e0004 */
[----:B------:R-:W-:Y:S01]  /*14b0*/  IMAD.MOV.U32 R10, RZ, RZ, R4 ;  /* 0x000000ffff0a7224 */ /* 0x000fe200078e0004 */
[----:B------:R-:W-:Y:S01]  /*14c0*/  MOV R11, R5 ;  /* 0x00000005000b7202 */ /* 0x000fe20000000f00 */
[----:B------:R-:W-:-:S07]  /*14d0*/  IMAD R9, R8, UR8, R9 ;  /* 0x0000000808097c24 */ /* 0x000fce000f8e0209 */
.L_x_21:
[----:B-1----:R-:W-:Y:S01]  /*14e0*/  IMAD.WIDE R4, R9, 0x4, R2 ;  /* 0x0000000409047825 */ /* 0x002fe200078e0202 */
[----:B------:R-:W-:-:S03]  /*14f0*/  MOV R7, R11 ;  /* 0x0000000b00077202 */ /* 0x000fc60000000f00 */
[----:B------:R-:W-:Y:S02]  /*1500*/  IMAD.MOV.U32 R6, RZ, RZ, R10 ;  /* 0x000000ffff067224 */ /* 0x000fe400078e000a */
[----:B------:R-:W2:Y:S04]  /*1510*/  LDG.E R5, desc[UR6][R4.64] ;  /* 0x0000000604057981 */ /* 0x000ea8000c1e1900 */
[----:B------:R-:W2:Y:S01]  /*1520*/  LDG.E R6, desc[UR6][R6.64] ;  /* 0x0000000606067981 */ /* 0x000ea2000c1e1900 */
[----:B------:R-:W-:Y:S01]  /*1530*/  IADD3 R0, PT, PT, R0, 0x1, RZ ;  /* 0x0000000100007810 */ /* 0x000fe20007ffe0ff */
[----:B------:R-:W-:Y:S01]  /*1540*/  VIADD R9, R9, 0x1 ;  /* 0x0000000109097836 */ /* 0x000fe20000000000 */
[----:B------:R-:W-:Y:S02]  /*1550*/  IADD3 R10, P1, PT, R10, 0x4, RZ ;  /* 0x000000040a0a7810 */ /* 0x000fe40007f3e0ff */
[----:B------:R-:W-:-:S02]  /*1560*/  ISETP.NE.AND P0, PT, R0, RZ, PT ;  /* 0x000000ff0000720c */ /* 0x000fc40003f05270 */
[----:B------:R-:W-:Y:S01]  /*1570*/  IADD3.X R11, PT, PT, RZ, R11, RZ, P1, !PT ;  /* 0x0000000bff0b7210 */ /* 0x000fe20000ffe4ff */
[----:B--2---:R-:W-:-:S10]  /*1580*/  FFMA R12, R5, R6, R12 ;  /* 0x00000006050c7223 */ /* 0x004fd4000000000c */
[----:B------:R-:W-:Y:S05]  /*1590*/  @P0 BRA `(.L_x_21) ;  /* 0xfffffffc00d00947 */ /* 0x000fea000383ffff */
.L_x_11:
[----:B------:R-:W-:Y:S05]  /*15a0*/  BSYNC.RECONVERGENT B0 ;  /* 0x0000000000007941 */ /* 0x000fea0003800200 */
.L_x_10:
[----:B------:R-:W0:Y:S01]  /*15b0*/  LDC.64 R4, c[0x0][0x380] ;  /* 0x0000e000ff047b82 */ /* 0x000e220000000a00 */
[----:B------:R-:W-:-:S07]  /*15c0*/  IMAD R7, R8, UR8, R8 ;  /* 0x0000000808077c24 */ /* 0x000fce000f8e0208 */
[----:B------:R-:W1:Y:S01]  /*15d0*/  LDC.64 R2, c[0x0][0x388] ;  /* 0x0000e200ff027b82 */ /* 0x000e620000000a00 */
[----:B0-----:R-:W-:-:S06]  /*15e0*/  IMAD.WIDE R4, R7, 0x4, R4 ;  /* 0x0000000407047825 */ /* 0x001fcc00078e0204 */
[----:B------:R-:W2:Y:S01]  /*15f0*/  LDG.E R5, desc[UR6][R4.64] ;  /* 0x0000000604057981 */ /* 0x000ea2000c1e1900 */
[----:B-1----:R-:W-:-:S06]  /*1600*/  IMAD.WIDE R2, R8, 0x4, R2 ;  /* 0x0000000408027825 */ /* 0x002fcc00078e0202 */
[----:B------:R-:W3:Y:S01]  /*1610*/  LDG.E R3, desc[UR6][R2.64] ;  /* 0x0000000602037981 */ /* 0x000ee2000c1e1900 */
[----:B------:R-:W-:Y:S01]  /*1620*/  BSSY.RECONVERGENT B0, `(.L_x_22) ;  /* 0x000000d000007945 */ /* 0x000fe20003800200 */
[----:B--2---:R-:W0:Y:S01]  /*1630*/  MUFU.RCP R6, R5 ;  /* 0x0000000500067308 */ /* 0x004e220000001000 */
[----:B---3--:R-:W-:-:S07]  /*1640*/  FADD R0, R3, -R12 ;  /* 0x8000000c03007221 */ /* 0x008fce0000000000 */
[----:B------:R-:W1:Y:S01]  /*1650*/  FCHK P0, R0, R5 ;  /* 0x0000000500007302 */ /* 0x000e620000000000 */
[----:B0-----:R-:W-:-:S04]  /*1660*/  FFMA R7, -R5, R6, 1 ;  /* 0x3f80000005077423 */ /* 0x001fc80000000106 */
[----:B------:R-:W-:-:S04]  /*1670*/  FFMA R7, R6, R7, R6 ;  /* 0x0000000706077223 */ /* 0x000fc80000000006 */
[----:B------:R-:W-:-:S04]  /*1680*/  FFMA R6, R0, R7, RZ ;  /* 0x0000000700067223 */ /* 0x000fc800000000ff */
[----:B------:R-:W-:-:S04]  /*1690*/  FFMA R9, -R5, R6, R0 ;  /* 0x0000000605097223 */ /* 0x000fc80000000100 */
[----:B------:R-:W-:Y:S01]  /*16a0*/  FFMA R7, R7, R9, R6 ;  /* 0x0000000907077223 */ /* 0x000fe20000000006 */
[----:B-1----:R-:W-:Y:S06]  /*16b0*/  @!P0 BRA `(.L_x_23) ;  /* 0x00000000000c8947 */ /* 0x002fec0003800000 */
[----:B------:R-:W-:-:S07]  /*16c0*/  MOV R2, 0x16e0 ;  /* 0x000016e000027802 */ /* 0x000fce0000000f00 */
[----:B------:R-:W-:Y:S05]  /*16d0*/  CALL.REL.NOINC `($__internal_0_$__cuda_sm3x_div_rn_noftz_f32_slowpath) ;  /* 0x0000000000187944 */ /* 0x000fea0003c00000 */
[----:B------:R-:W-:-:S07]  /*16e0*/  MOV R7, R0 ;  /* 0x0000000000077202 */ /* 0x000fce0000000f00 */
.L_x_23:
[----:B------:R-:W-:Y:S05]  /*16f0*/  BSYNC.RECONVERGENT B0 ;  /* 0x0000000000007941 */ /* 0x000fea0003800200 */
.L_x_22:
[----:B------:R-:W0:Y:S02]  /*1700*/  LDC.64 R2, c[0x0][0x390] ;  /* 0x0000e400ff027b82 */ /* 0x000e240000000a00 */
[----:B0-----:R-:W-:-:S05]  /*1710*/  IMAD.WIDE R8, R8, 0x4, R2 ;  /* 0x0000000408087825 */ /* 0x001fca00078e0202 */
[----:B------:R-:W-:Y:S01]  /*1720*/  STG.E desc[UR6][R8.64], R7 ;  /* 0x0000000708007986 */ /* 0x000fe2000c101906 */
[----:B------:R-:W-:Y:S05]  /*1730*/  EXIT ;  /* 0x000000000000794d */ /* 0x000fea0003800000 */
        .weak           $__internal_0_$__cuda_sm3x_div_rn_noftz_f32_slowpath
        .type           $__internal_0_$__cuda_sm3x_div_rn_noftz_f32_slowpath,@function
        .size           $__internal_0_$__cuda_sm3x_div_rn_noftz_f32_slowpath,(.L_x_36 - $__internal_0_$__cuda_sm3x_div_rn_noftz_f32_slowpath)
$__internal_0_$__cuda_sm3x_div_rn_noftz_f32_slowpath:
[----:B------:R-:W-:Y:S01]  /*1740*/  SHF.R.U32.HI R4, RZ, 0x17, R5 ;  /* 0x00000017ff047819 */ /* 0x000fe20000011605 */
[----:B------:R-:W-:Y:S01]  /*1750*/  BSSY.RECONVERGENT B1, `(.L_x_24) ;  /* 0x0000064000017945 */ /* 0x000fe20003800200 */
[----:B------:R-:W-:Y:S02]  /*1760*/  SHF.R.U32.HI R3, RZ, 0x17, R0 ;  /* 0x00000017ff037819 */ /* 0x000fe40000011600 */
[----:B------:R-:W-:Y:S02]  /*1770*/  LOP3.LUT R4, R4, 0xff, RZ, 0xc0, !PT ;  /* 0x000000ff04047812 */ /* 0x000fe400078ec0ff */
[----:B------:R-:W-:Y:S02]  /*1780*/  LOP3.LUT R10, R3, 0xff, RZ, 0xc0, !PT ;  /* 0x000000ff030a7812 */ /* 0x000fe400078ec0ff */
[----:B------:R-:W-:Y:S01]  /*1790*/  MOV R6, R0 ;  /* 0x0000000000067202 */ /* 0x000fe20000000f00 */
[----:B------:R-:W-:Y:S01]  /*17a0*/  VIADD R9, R4, 0xffffffff ;  /* 0xffffffff04097836 */ /* 0x000fe20000000000 */
[----:B------:R-:W-:-:S04]  /*17b0*/  IADD3 R11, PT, PT, R10, -0x1, RZ ;  /* 0xffffffff0a0b7810 */ /* 0x000fc80007ffe0ff */
[----:B------:R-:W-:-:S04]  /*17c0*/  ISETP.GT.U32.AND P0, PT, R9, 0xfd, PT ;  /* 0x000000fd0900780c */ /* 0x000fc80003f04070 */
[----:B------:R-:W-:-:S13]  /*17d0*/  ISETP.GT.U32.OR P0, PT, R11, 0xfd, P0 ;  /* 0x000000fd0b00780c */ /* 0x000fda0000704470 */
[----:B------:R-:W-:Y:S01]  /*17e0*/  @!P0 IMAD.MOV.U32 R7, RZ, RZ, RZ ;  /* 0x000000ffff078224 */ /* 0x000fe200078e00ff */
[----:B------:R-:W-:Y:S06]  /*17f0*/  @!P0 BRA `(.L_x_25) ;  /* 0x0000000000608947 */ /* 0x000fec0003800000 */
[----:B------:R-:W-:Y:S02]  /*1800*/  FSETP.GTU.FTZ.AND P0, PT, |R0|, +INF , PT ;  /* 0x7f8000000000780b */ /* 0x000fe40003f1c200 */
[----:B------:R-:W-:Y:S02]  /*1810*/  FSETP.GTU.FTZ.AND P1, PT, |R5|, +INF , PT ;  /* 0x7f8000000500780b */ /* 0x000fe40003f3c200 */
[----:B------:R-:W-:Y:S02]  /*1820*/  MOV R3, R5 ;  /* 0x0000000500037202 */ /* 0x000fe40000000f00 */
[----:B------:R-:W-:-:S13]  /*1830*/  PLOP3.LUT P0, PT, P0, P1, PT, 0xf8, 0x8f ;  /* 0x00000000008f781c */ /* 0x000fda0000703f70 */
[----:B------:R-:W-:Y:S05]  /*1840*/  @P0 BRA `(.L_x_26) ;  /* 0x00000004004c0947 */ /* 0x000fea0003800000 */
[----:B------:R-:W-:-:S13]  /*1850*/  LOP3.LUT P0, RZ, R5, 0x7fffffff, R6, 0xc8, !PT ;  /* 0x7fffffff05ff7812 */ /* 0x000fda000780c806 */
[----:B------:R-:W-:Y:S05]  /*1860*/  @!P0 BRA `(.L_x_27) ;  /* 0x00000004003c8947 */ /* 0x000fea0003800000 */
[C---:B------:R-:W-:Y:S02]  /*1870*/  FSETP.NEU.FTZ.AND P2, PT, |R0|.reuse, +INF , PT ;  /* 0x7f8000000000780b */ /* 0x040fe40003f5d200 */
[----:B------:R-:W-:Y:S02]  /*1880*/  FSETP.NEU.FTZ.AND P1, PT, |R3|, +INF , PT ;  /* 0x7f8000000300780b */ /* 0x000fe40003f3d200 */
[----:B------:R-:W-:-:S11]  /*1890*/  FSETP.NEU.FTZ.AND P0, PT, |R0|, +INF , PT ;  /* 0x7f8000000000780b */ /* 0x000fd60003f1d200 */
[----:B------:R-:W-:Y:S05]  /*18a0*/  @!P1 BRA !P2, `(.L_x_27) ;  /* 0x00000004002c9947 */ /* 0x000fea0005000000 */
[----:B------:R-:W-:-:S04]  /*18b0*/  LOP3.LUT P2, RZ, R6, 0x7fffffff, RZ, 0xc0, !PT ;  /* 0x7fffffff06ff7812 */ /* 0x000fc8000784c0ff */
[----:B------:R-:W-:-:S13]  /*18c0*/  PLOP3.LUT P1, PT, P1, P2, PT, 0x2f, 0xf2 ;  /* 0x0000000000f2781c */ /* 0x000fda0000f24577 */
[----:B------:R-:W-:Y:S05]  /*18d0*/  @P1 BRA `(.L_x_28) ;  /* 0x0000000400181947 */ /* 0x000fea0003800000 */
[----:B------:R-:W-:-:S04]  /*18e0*/  LOP3.LUT P1, RZ, R5, 0x7fffffff, RZ, 0xc0, !PT ;  /* 0x7fffffff05ff7812 */ /* 0x000fc8000782c0ff */
[----:B------:R-:W-:-:S13]  /*18f0*/  PLOP3.LUT P0, PT, P0, P1, PT, 0x2f, 0xf2 ;  /* 0x0000000000f2781c */ /* 0x000fda0000702577 */
[----:B------:R-:W-:Y:S05]  /*1900*/  @P0 BRA `(.L_x_29) ;  /* 0x0000000400000947 */ /* 0x000fea0003800000 */
[----:B------:R-:W-:Y:S02]  /*1910*/  ISETP.GE.AND P0, PT, R11, RZ, PT ;  /* 0x000000ff0b00720c */ /* 0x000fe40003f06270 */
[----:B------:R-:W-:-:S11]  /*1920*/  ISETP.GE.AND P1, PT, R9, RZ, PT ;  /* 0x000000ff0900720c */ /* 0x000fd60003f26270 */
[----:B------:R-:W-:Y:S01]  /*1930*/  @P0 MOV R7, RZ ;  /* 0x000000ff00070202 */ /* 0x000fe20000000f00 */
[----:B------:R-:W-:Y:S02]  /*1940*/  @!P0 IMAD.MOV.U32 R7, RZ, RZ, -0x40 ;  /* 0xffffffc0ff078424 */ /* 0x000fe400078e00ff */
[----:B------:R-:W-:Y:S01]  /*1950*/  @!P0 FFMA R6, R0, 1.84467440737095516160e+19, RZ ;  /* 0x5f80000000068823 */ /* 0x000fe200000000ff */
[----:B------:R-:W-:Y:S02]  /*1960*/  @!P1 FFMA R5, R3, 1.84467440737095516160e+19, RZ ;  /* 0x5f80000003059823 */ /* 0x000fe400000000ff */
[----:B------:R-:W-:-:S07]  /*1970*/  @!P1 IADD3 R7, PT, PT, R7, 0x40, RZ ;  /* 0x0000004007079810 */ /* 0x000fce0007ffe0ff */
.L_x_25:
[----:B------:R-:W-:Y:S01]  /*1980*/  LEA R0, R4, 0xc0800000, 0x17 ;  /* 0xc080000004007811 */ /* 0x000fe200078eb8ff */
[----:B------:R-:W-:Y:S01]  /*1990*/  VIADD R3, R10, 0xffffff81 ;  /* 0xffffff810a037836 */ /* 0x000fe20000000000 */
[----:B------:R-:W-:Y:S02]  /*19a0*/  BSSY.RECONVERGENT B2, `(.L_x_30) ;  /* 0x0000035000027945 */ /* 0x000fe40003800200 */
[----:B------:R-:W-:Y:S01]  /*19b0*/  IADD3 R5, PT, PT, -R0, R5, RZ ;  /* 0x0000000500057210 */ /* 0x000fe20007ffe1ff */
[C---:B------:R-:W-:Y:S01]  /*19c0*/  IMAD R0, R3.reuse, -0x800000, R6 ;  /* 0xff80000003007824 */ /* 0x040fe200078e0206 */
[----:B------:R-:W-:Y:S02]  /*19d0*/  IADD3 R4, PT, PT, R3, 0x7f, -R4 ;  /* 0x0000007f03047810 */ /* 0x000fe40007ffe804 */
[----:B------:R-:W0:Y:S01]  /*19e0*/  MUFU.RCP R9, R5 ;  /* 0x0000000500097308 */ /* 0x000e220000001000 */
[----:B------:R-:W-:Y:S01]  /*19f0*/  FADD.FTZ R11, -R5, -RZ ;  /* 0x800000ff050b7221 */ /* 0x000fe20000010100 */
[----:B------:R-:W-:-:S03]  /*1a00*/  IADD3 R4, PT, PT, R4, R7, RZ ;  /* 0x0000000704047210 */ /* 0x000fc60007ffe0ff */
[----:B0-----:R-:W-:-:S04]  /*1a10*/  FFMA R10, R9, R11, 1 ;  /* 0x3f800000090a7423 */ /* 0x001fc8000000000b */
[----:B------:R-:W-:-:S04]  /*1a20*/  FFMA R13, R9, R10, R9 ;  /* 0x0000000a090d7223 */ /* 0x000fc80000000009 */
[----:B------:R-:W-:-:S04]  /*1a30*/  FFMA R6, R0, R13, RZ ;  /* 0x0000000d00067223 */ /* 0x000fc800000000ff */
[----:B------:R-:W-:-:S04]  /*1a40*/  FFMA R9, R11, R6, R0 ;  /* 0x000000060b097223 */ /* 0x000fc80000000000 */
[----:B------:R-:W-:-:S04]  /*1a50*/  FFMA R6, R13, R9, R6 ;  /* 0x000000090d067223 */ /* 0x000fc80000000006 */
[----:B------:R-:W-:-:S04]  /*1a60*/  FFMA R11, R11, R6, R0 ;  /* 0x000000060b0b7223 */ /* 0x000fc80000000000 */
[----:B------:R-:W-:-:S05]  /*1a70*/  FFMA R0, R13, R11, R6 ;  /* 0x0000000b0d007223 */ /* 0x000fca0000000006 */
[----:B------:R-:W-:-:S04]  /*1a80*/  SHF.R.U32.HI R3, RZ, 0x17, R0 ;  /* 0x00000017ff037819 */ /* 0x000fc80000011600 */
[----:B------:R-:W-:-:S04]  /*1a90*/  LOP3.LUT R3, R3, 0xff, RZ, 0xc0, !PT ;  /* 0x000000ff03037812 */ /* 0x000fc800078ec0ff */
[----:B------:R-:W-:-:S05]  /*1aa0*/  IADD3 R7, PT, PT, R3, R4, RZ ;  /* 0x0000000403077210 */ /* 0x000fca0007ffe0ff */
[----:B------:R-:W-:-:S05]  /*1ab0*/  VIADD R3, R7, 0xffffffff ;  /* 0xffffffff07037836 */ /* 0x000fca0000000000 */
[----:B------:R-:W-:-:S13]  /*1ac0*/  ISETP.GE.U32.AND P0, PT, R3, 0xfe, PT ;  /* 0x000000fe0300780c */ /* 0x000fda0003f06070 */
[----:B------:R-:W-:Y:S05]  /*1ad0*/  @!P0 BRA `(.L_x_31) ;  /* 0x0000000000808947 */ /* 0x000fea0003800000 */
[----:B------:R-:W-:-:S13]  /*1ae0*/  ISETP.GT.AND P0, PT, R7, 0xfe, PT ;  /* 0x000000fe0700780c */ /* 0x000fda0003f04270 */
[----:B------:R-:W-:Y:S05]  /*1af0*/  @P0 BRA `(.L_x_32) ;  /* 0x00000000006c0947 */ /* 0x000fea0003800000 */
[----:B------:R-:W-:-:S13]  /*1b00*/  ISETP.GE.AND P0, PT, R7, 0x1, PT ;  /* 0x000000010700780c */ /* 0x000fda0003f06270 */
[----:B------:R-:W-:Y:S05]  /*1b10*/  @P0 BRA `(.L_x_33) ;  /* 0x0000000000740947 */ /* 0x000fea0003800000 */
[----:B------:R-:W-:Y:S02]  /*1b20*/  ISETP.GE.AND P0, PT, R7, -0x18, PT ;  /* 0xffffffe80700780c */ /* 0x000fe40003f06270 */
[----:B------:R-:W-:-:S11]  /*1b30*/  LOP3.LUT R0, R0, 0x80000000, RZ, 0xc0, !PT ;  /* 0x8000000000007812 */ /* 0x000fd600078ec0ff */
[----:B------:R-:W-:Y:S05]  /*1b40*/  @!P0 BRA `(.L_x_33) ;  /* 0x0000000000688947 */ /* 0x000fea0003800000 */
[CCC-:B------:R-:W-:Y:S01]  /*1b50*/  FFMA.RZ R3, R13.reuse, R11.reuse, R6.reuse ;  /* 0x0000000b0d037223 */ /* 0x1c0fe2000000c006 */
[-CC-:B------:R-:W-:Y:S01]  /*1b60*/  FFMA.RM R4, R13, R11.reuse, R6.reuse ;  /* 0x0000000b0d047223 */ /* 0x180fe20000004006 */
[C---:B------:R-:W-:Y:S02]  /*1b70*/  ISETP.NE.AND P2, PT, R7.reuse, RZ, PT ;  /* 0x000000ff0700720c */ /* 0x040fe40003f45270 */
[----:B------:R-:W-:Y:S02]  /*1b80*/  ISETP.NE.AND P1, PT, R7, RZ, PT ;  /* 0x000000ff0700720c */ /* 0x000fe40003f25270 */
[----:B------:R-:W-:Y:S01]  /*1b90*/  LOP3.LUT R5, R3, 0x7fffff, RZ, 0xc0, !PT ;  /* 0x007fffff03057812 */ /* 0x000fe200078ec0ff */
[----:B------:R-:W-:Y:S01]  /*1ba0*/  FFMA.RP R3, R13, R11, R6 ;  /* 0x0000000b0d037223 */ /* 0x000fe20000008006 */
[----:B------:R-:W-:Y:S02]  /*1bb0*/  IADD3 R6, PT, PT, R7, 0x20, RZ ;  /* 0x0000002007067810 */ /* 0x000fe40007ffe0ff */
[----:B------:R-:W-:-:S02]  /*1bc0*/  LOP3.LUT R5, R5, 0x800000, RZ, 0xfc, !PT ;  /* 0x0080000005057812 */ /* 0x000fc400078efcff */
[----:B------:R-:W-:Y:S02]  /*1bd0*/  IADD3 R7, PT, PT, -R7, RZ, RZ ;  /* 0x000000ff07077210 */ /* 0x000fe40007ffe1ff */
[----:B------:R-:W-:Y:S02]  /*1be0*/  SHF.L.U32 R6, R5, R6, RZ ;  /* 0x0000000605067219 */ /* 0x000fe400000006ff */
[----:B------:R-:W-:Y:S02]  /*1bf0*/  FSETP.NEU.FTZ.AND P0, PT, R3, R4, PT ;  /* 0x000000040300720b */ /* 0x000fe40003f1d000 */
[----:B------:R-:W-:Y:S02]  /*1c00*/  SEL R4, R7, RZ, P2 ;  /* 0x000000ff07047207 */ /* 0x000fe40001000000 */
[----:B------:R-:W-:Y:S02]  /*1c10*/  ISETP.NE.AND P1, PT, R6, RZ, P1 ;  /* 0x000000ff0600720c */ /* 0x000fe40000f25270 */
[----:B------:R-:W-:-:S02]  /*1c20*/  SHF.R.U32.HI R4, RZ, R4, R5 ;  /* 0x00000004ff047219 */ /* 0x000fc40000011605 */
[----:B------:R-:W-:Y:S02]  /*1c30*/  PLOP3.LUT P0, PT, P0, P1, PT, 0xf8, 0x8f ;  /* 0x00000000008f781c */ /* 0x000fe40000703f70 */
[----:B------:R-:W-:Y:S02]  /*1c40*/  SHF.R.U32.HI R6, RZ, 0x1, R4 ;  /* 0x00000001ff067819 */ /* 0x000fe40000011604 */
[----:B------:R-:W-:-:S04]  /*1c50*/  SEL R3, RZ, 0x1, !P0 ;  /* 0x00000001ff037807 */ /* 0x000fc80004000000 */
[----:B------:R-:W-:-:S04]  /*1c60*/  LOP3.LUT R3, R3, 0x1, R6, 0xf8, !PT ;  /* 0x0000000103037812 */ /* 0x000fc800078ef806 */
[----:B------:R-:W-:-:S05]  /*1c70*/  LOP3.LUT R3, R3, R4, RZ, 0xc0, !PT ;  /* 0x0000000403037212 */ /* 0x000fca00078ec0ff */
[----:B------:R-:W-:-:S05]  /*1c80*/  IMAD.IADD R3, R6, 0x1, R3 ;  /* 0x0000000106037824 */ /* 0x000fca00078e0203 */
[----:B------:R-:W-:Y:S01]  /*1c90*/  LOP3.LUT R0, R3, R0, RZ, 0xfc, !PT ;  /* 0x0000000003007212 */ /* 0x000fe200078efcff */
[----:B------:R-:W-:Y:S06]  /*1ca0*/  BRA `(.L_x_33) ;  /* 0x0000000000107947 */ /* 0x000fec0003800000 */
.L_x_32:
[----:B------:R-:W-:-:S04]  /*1cb0*/  LOP3.LUT R0, R0, 0x80000000, RZ, 0xc0, !PT ;  /* 0x8000000000007812 */ /* 0x000fc800078ec0ff */
[----:B------:R-:W-:Y:S01]  /*1cc0*/  LOP3.LUT R0, R0, 0x7f800000, RZ, 0xfc, !PT ;  /* 0x7f80000000007812 */ /* 0x000fe200078efcff */
[----:B------:R-:W-:Y:S06]  /*1cd0*/  BRA `(.L_x_33) ;  /* 0x0000000000047947 */ /* 0x000fec0003800000 */
.L_x_31:
[----:B------:R-:W-:-:S07]  /*1ce0*/  LEA R0, R4, R0, 0x17 ;  /* 0x0000000004007211 */ /* 0x000fce00078eb8ff */
.L_x_33:
[----:B------:R-:W-:Y:S05]  /*1cf0*/  BSYNC.RECONVERGENT B2 ;  /* 0x0000000000027941 */ /* 0x000fea0003800200 */
.L_x_30:
[----:B------:R-:W-:Y:S05]  /*1d00*/  BRA `(.L_x_34) ;  /* 0x0000000000207947 */ /* 0x000fea0003800000 */
.L_x_29:
[----:B------:R-:W-:-:S04]  /*1d10*/  LOP3.LUT R0, R5, 0x80000000, R6, 0x48, !PT ;  /* 0x8000000005007812 */ /* 0x000fc800078e4806 */
[----:B------:R-:W-:Y:S01]  /*1d20*/  LOP3.LUT R0, R0, 0x7f800000, RZ, 0xfc, !PT ;  /* 0x7f80000000007812 */ /* 0x000fe200078efcff */
[----:B------:R-:W-:Y:S06]  /*1d30*/  BRA `(.L_x_34) ;  /* 0x0000000000147947 */ /* 0x000fec0003800000 */
.L_x_28:
[----:B------:R-:W-:Y:S01]  /*1d40*/  LOP3.LUT R0, R5, 0x80000000, R6, 0x48, !PT ;  /* 0x8000000005007812 */ /* 0x000fe200078e4806 */
[----:B------:R-:W-:Y:S06]  /*1d50*/  BRA `(.L_x_34) ;  /* 0x00000000000c7947 */ /* 0x000fec0003800000 */
.L_x_27:
[----:B------:R-:W0:Y:S01]  /*1d60*/  MUFU.RSQ R0, -QNAN ;  /* 0xffc0000000007908 */ /* 0x000e220000001400 */
[----:B------:R-:W-:Y:S05]  /*1d70*/  BRA `(.L_x_34) ;  /* 0x0000000000047947 */ /* 0x000fea0003800000 */
.L_x_26:
[----:B------:R-:W-:-:S07]  /*1d80*/  FADD.FTZ R0, R0, R3 ;  /* 0x0000000300007221 */ /* 0x000fce0000010000 */
.L_x_34:
[----:B------:R-:W-:Y:S05]  /*1d90*/  BSYNC.RECONVERGENT B1 ;  /* 0x0000000000017941 */ /* 0x000fea0003800200 */
.L_x_24:
[----:B------:R-:W-:-:S04]  /*1da0*/  HFMA2 R3, -RZ, RZ, 0, 0 ;  /* 0x00000000ff037431 */ /* 0x000fc800000001ff */
[----:B0-----:R-:W-:Y:S05]  /*1db0*/  RET.REL.NODEC R2 `(_Z16jacobi_iterationPKfS0_Pfi) ;  /* 0xffffffe002907950 */ /* 0x001fea0003c3ffff */
.L_x_35:
[----:B------:R-:W-:-:S00]  /*1dc0*/  BRA `(.L_x_35) ;  /* 0xfffffffc00fc7947 */ /* 0x000fc0000383ffff */
[----:B------:R-:W-:-:S00]  /*1dd0*/  NOP ;  /* 0x0000000000007918 */ /* 0x000fc00000000000 */
        /* <DEDUP_REMOVED lines=10> */
.L_x_36:


//--------------------- .nv.shared.reserved.0     --------------------------
	.section	.nv.shared.reserved.0,"aw",@nobits
	.weak		__nv_reservedSMEM_offset_0_alias
	.size		__nv_reservedSMEM_offset_0_alias, 0, 64
	.other		__nv_reservedSMEM_offset_0_alias,@"STO_CUDA_RESERVED_SHARED STV_DEFAULT"
__nv_reservedSMEM_offset_0_alias:
	.zero		0
	.zero		64


//--------------------- .nv.constant0._Z16jacobi_iterationPKfS0_Pfi --------------------------
	.section	.nv.constant0._Z16jacobi_iterationPKfS0_Pfi,"a",@progbits
	.sectionflags	@""
	.align	4
.nv.constant0._Z16jacobi_iterationPKfS0_Pfi:
	.zero		924


//--------------------- SYMBOLS --------------------------

	.type		.nv.reservedSmem.offset0,@object
	.size		.nv.reservedSmem.offset0,0x4
